// auto-generated by cutlass_sweep.epilogue — config: {"arch": "sm_90", "cluster_m": 1, "cluster_n": 1, "dtype": "fp16", "fusion": "bias", "tile_k": 64, "tile_m": 128, "tile_n": 256}
#include "cutlass/cutlass.h"
#include "cutlass/gemm/collective/collective_builder.hpp"
#include "cutlass/gemm/device/gemm_universal_adapter.h"
#include "cutlass/gemm/kernel/gemm_universal.hpp"
#include "cutlass/epilogue/collective/collective_builder.hpp"
#include "cutlass/epilogue/fusion/operations.hpp"
#include "cutlass/epilogue/thread/activation.h"

using Elem = cutlass::half_t;
using Acc  = float;
using TileShape    = cute::Shape<cute::_128, cute::_256, cute::_64>;
using ClusterShape = cute::Shape<cute::_1, cute::_1, cute::_1>;
using FusionOp     = cutlass::epilogue::fusion::LinCombPerRowBias<Elem, Acc>;

using CollectiveEpilogue = typename cutlass::epilogue::collective::CollectiveBuilder<
    cutlass::arch::Sm90, cutlass::arch::OpClassTensorOp,
    TileShape, ClusterShape,
    cutlass::epilogue::collective::EpilogueTileAuto,
    Acc, Acc,
    Elem, cutlass::layout::RowMajor, 128 / cutlass::sizeof_bits<Elem>::value,
    Elem, cutlass::layout::RowMajor, 128 / cutlass::sizeof_bits<Elem>::value,
    cutlass::epilogue::TmaWarpSpecializedCooperative,
    FusionOp
  >::CollectiveOp;

using CollectiveMainloop = typename cutlass::gemm::collective::CollectiveBuilder<
    cutlass::arch::Sm90, cutlass::arch::OpClassTensorOp,
    Elem, cutlass::layout::RowMajor, 128 / cutlass::sizeof_bits<Elem>::value,
    Elem, cutlass::layout::ColumnMajor, 128 / cutlass::sizeof_bits<Elem>::value,
    Acc,
    TileShape, ClusterShape,
    cutlass::gemm::collective::StageCountAutoCarveout<
        static_cast<int>(sizeof(typename CollectiveEpilogue::SharedStorage))>,
    cutlass::gemm::KernelTmaWarpSpecializedCooperative
  >::CollectiveOp;

using GemmKernel = cutlass::gemm::kernel::GemmUniversal<
    cute::Shape<int,int,int,int>, CollectiveMainloop, CollectiveEpilogue>;
using Gemm = cutlass::gemm::device::GemmUniversalAdapter<GemmKernel>;

auto* _anchor = &cutlass::device_kernel<GemmKernel>;


// ===== COMPILED SASS (sm_90a) =====

	.target	sm_90a

	.elftype	@"ET_EXEC"


//--------------------- .note.nv.tkinfo           --------------------------
	.section	.note.nv.tkinfo,"",@"SHT_NOTE"
	.sectionflags	@"SHF_NOTE_NV_TKINFO"
	.tkinfo
        /*0018*/ 	.word	0x00000002
        /*0030*/ 	.string	""
        /*0030*/ 	.string	"ptxas"
        /*0030*/ 	.string	"Cuda compilation tools, release 13.0, V13.0.88"
        /*0030*/ 	.string	"Build cuda_13.0.r13.0/compiler.36424714_0"
        /*0030*/ 	.string	"-arch sm_90a -m 64 "



//--------------------- .note.nv.cuinfo           --------------------------
	.section	.note.nv.cuinfo,"",@"SHT_NOTE"
	.sectionflags	@"SHF_NOTE_NV_CUINFO"
        /*0018*/ 	.short	0x0002
        /*001a*/ 	.short	0x005a
        /*001c*/ 	.short	0x0082
	.zero		2


//--------------------- .nv.info                  --------------------------
	.section	.nv.info,"",@"SHT_CUDA_INFO"
	.align	4


	//----- nvinfo : EIATTR_REGCOUNT
	.align		4
        /*0000*/ 	.byte	0x04, 0x2f
        /*0002*/ 	.short	(.L_18 - .L_17)
	.align		4
.L_17:
        /*0004*/ 	.word	index@(_ZN7cutlass13device_kernelINS_4gemm6kernel13GemmUniversalIN4cute5tupleIJiiiiEEENS1_10collective13CollectiveMmaINS1_34MainloopSm90TmaGmmaWarpSpecializedILi4ENS5_IJNS4_1CILi1EEESB_SB_EEENS1_35KernelTmaWarpSpecializedCooperativeEEENS5_IJNSA_ILi128EEENSA_ILi256EEENSA_ILi64EEEEEENS_6half_tENS5_IJlSB_lEEESJ_SK_NS4_8TiledMMAINS4_8MMA_AtomIJNS4_4SM904GMMA26MMA_64x256x16_F32F16F16_SSILNSO_5MajorE0ELSQ_0ELNSO_7ScaleInE1ELSR_1EEEEEENS4_6LayoutINS5_IJNSA_ILi2EEESB_SB_EEENS5_IJSB_NSA_ILi0EEESX_EEEEENS5_IJNS4_10UnderscoreES10_S10_EEEEENS4_13SM90_TMA_LOADENS4_14ComposedLayoutINS4_7SwizzleILi3ELi4ELi3EEENS4_18smem_ptr_flag_bitsILi16EEENSU_INS5_IJNSA_ILi8EEESH_EEENS5_IJSH_SB_EEEEEEEvNS4_8identityES13_S1D_vS1E_EENS_8epilogue10collective18CollectiveEpilogueINS1G_22Sm90TmaWarpSpecializedILi4ELi2ELi16ELb1ELb0EEEJSI_NS5_IJSF_NSA_ILi32EEEEEESJ_SK_SJ_SK_NS1G_6fusion15FusionCallbacksIS1K_NS1N_17LinCombPerRowBiasISJ_fSJ_SJ_fLi8ELNS_15FloatRoundStyleE2EEESI_S1M_JEEES13_NS14_INS15_ILi2ELi4ELi3EEES18_NSU_INS5_IJS19_S1L_EEENS5_IJS1L_SB_EEEEEEENS4_17SM75_U32x4_LDSM_NENS4_14SM90_TMA_STOREES1X_NS4_17SM90_U32x4_STSM_NENS4_9Copy_AtomIJS20_SJ_EEEvEEEvvEEEEvNT_6ParamsE)
        /*0008*/ 	.word	0x000000a8


	//----- nvinfo : EIATTR_FRAME_SIZE
	.align		4
.L_18:
        /*000c*/ 	.byte	0x04, 0x11
        /*000e*/ 	.short	(.L_20 - .L_19)
	.align		4
.L_19:
        /*0010*/ 	.word	index@(_ZN7cutlass13device_kernelINS_4gemm6kernel13GemmUniversalIN4cute5tupleIJiiiiEEENS1_10collective13CollectiveMmaINS1_34MainloopSm90TmaGmmaWarpSpecializedILi4ENS5_IJNS4_1CILi1EEESB_SB_EEENS1_35KernelTmaWarpSpecializedCooperativeEEENS5_IJNSA_ILi128EEENSA_ILi256EEENSA_ILi64EEEEEENS_6half_tENS5_IJlSB_lEEESJ_SK_NS4_8TiledMMAINS4_8MMA_AtomIJNS4_4SM904GMMA26MMA_64x256x16_F32F16F16_SSILNSO_5MajorE0ELSQ_0ELNSO_7ScaleInE1ELSR_1EEEEEENS4_6LayoutINS5_IJNSA_ILi2EEESB_SB_EEENS5_IJSB_NSA_ILi0EEESX_EEEEENS5_IJNS4_10UnderscoreES10_S10_EEEEENS4_13SM90_TMA_LOADENS4_14ComposedLayoutINS4_7SwizzleILi3ELi4ELi3EEENS4_18smem_ptr_flag_bitsILi16EEENSU_INS5_IJNSA_ILi8EEESH_EEENS5_IJSH_SB_EEEEEEEvNS4_8identityES13_S1D_vS1E_EENS_8epilogue10collective18CollectiveEpilogueINS1G_22Sm90TmaWarpSpecializedILi4ELi2ELi16ELb1ELb0EEEJSI_NS5_IJSF_NSA_ILi32EEEEEESJ_SK_SJ_SK_NS1G_6fusion15FusionCallbacksIS1K_NS1N_17LinCombPerRowBiasISJ_fSJ_SJ_fLi8ELNS_15FloatRoundStyleE2EEESI_S1M_JEEES13_NS14_INS15_ILi2ELi4ELi3EEES18_NSU_INS5_IJS19_S1L_EEENS5_IJS1L_SB_EEEEEEENS4_17SM75_U32x4_LDSM_NENS4_14SM90_TMA_STOREES1X_NS4_17SM90_U32x4_STSM_NENS4_9Copy_AtomIJS20_SJ_EEEvEEEvvEEEEvNT_6ParamsE)
        /*0014*/ 	.word	0x00000000


	//----- nvinfo : EIATTR_MIN_STACK_SIZE
	.align		4
.L_20:
        /*0018*/ 	.byte	0x04, 0x12
        /*001a*/ 	.short	(.L_22 - .L_21)
	.align		4
.L_21:
        /*001c*/ 	.word	index@(_ZN7cutlass13device_kernelINS_4gemm6kernel13GemmUniversalIN4cute5tupleIJiiiiEEENS1_10collective13CollectiveMmaINS1_34MainloopSm90TmaGmmaWarpSpecializedILi4ENS5_IJNS4_1CILi1EEESB_SB_EEENS1_35KernelTmaWarpSpecializedCooperativeEEENS5_IJNSA_ILi128EEENSA_ILi256EEENSA_ILi64EEEEEENS_6half_tENS5_IJlSB_lEEESJ_SK_NS4_8TiledMMAINS4_8MMA_AtomIJNS4_4SM904GMMA26MMA_64x256x16_F32F16F16_SSILNSO_5MajorE0ELSQ_0ELNSO_7ScaleInE1ELSR_1EEEEEENS4_6LayoutINS5_IJNSA_ILi2EEESB_SB_EEENS5_IJSB_NSA_ILi0EEESX_EEEEENS5_IJNS4_10UnderscoreES10_S10_EEEEENS4_13SM90_TMA_LOADENS4_14ComposedLayoutINS4_7SwizzleILi3ELi4ELi3EEENS4_18smem_ptr_flag_bitsILi16EEENSU_INS5_IJNSA_ILi8EEESH_EEENS5_IJSH_SB_EEEEEEEvNS4_8identityES13_S1D_vS1E_EENS_8epilogue10collective18CollectiveEpilogueINS1G_22Sm90TmaWarpSpecializedILi4ELi2ELi16ELb1ELb0EEEJSI_NS5_IJSF_NSA_ILi32EEEEEESJ_SK_SJ_SK_NS1G_6fusion15FusionCallbacksIS1K_NS1N_17LinCombPerRowBiasISJ_fSJ_SJ_fLi8ELNS_15FloatRoundStyleE2EEESI_S1M_JEEES13_NS14_INS15_ILi2ELi4ELi3EEES18_NSU_INS5_IJS19_S1L_EEENS5_IJS1L_SB_EEEEEEENS4_17SM75_U32x4_LDSM_NENS4_14SM90_TMA_STOREES1X_NS4_17SM90_U32x4_STSM_NENS4_9Copy_AtomIJS20_SJ_EEEvEEEvvEEEEvNT_6ParamsE)
        /*0020*/ 	.word	0x00000000
.L_22:


//--------------------- .nv.compat                --------------------------
	.section	.nv.compat,"",@"SHT_CUDA_COMPAT_INFO"
	.align	4
        /*0000*/ 	.byte	0x02, 0x09, 0x01, 0x00, 0x02, 0x02, 0x04, 0x00, 0x02, 0x05, 0x05, 0x00, 0x03, 0x07, 0x01, 0x01
        /*0010*/ 	.byte	0x02, 0x03, 0x01, 0x00, 0x02, 0x06, 0x01, 0x00, 0x04, 0x0b, 0x08, 0x00, 0x00, 0x00, 0x00, 0x00
        /*0020*/ 	.byte	0x00, 0x00, 0x00, 0x00


//--------------------- .nv.info._ZN7cutlass13device_kernelINS_4gemm6kernel13GemmUniversalIN4cute5tupleIJiiiiEEENS1_10collective13CollectiveMmaINS1_34MainloopSm90TmaGmmaWarpSpecializedILi4ENS5_IJNS4_1CILi1EEESB_SB_EEENS1_35KernelTmaWarpSpecializedCooperativeEEENS5_IJNSA_ILi128EEENSA_ILi256EEENSA_ILi64EEEEEENS_6half_tENS5_IJlSB_lEEESJ_SK_NS4_8TiledMMAINS4_8MMA_AtomIJNS4_4SM904GMMA26MMA_64x256x16_F32F16F16_SSILNSO_5MajorE0ELSQ_0ELNSO_7ScaleInE1ELSR_1EEEEEENS4_6LayoutINS5_IJNSA_ILi2EEESB_SB_EEENS5_IJSB_NSA_ILi0EEESX_EEEEENS5_IJNS4_10UnderscoreES10_S10_EEEEENS4_13SM90_TMA_LOADENS4_14ComposedLayoutINS4_7SwizzleILi3ELi4ELi3EEENS4_18smem_ptr_flag_bitsILi16EEENSU_INS5_IJNSA_ILi8EEESH_EEENS5_IJSH_SB_EEEEEEEvNS4_8identityES13_S1D_vS1E_EENS_8epilogue10collective18CollectiveEpilogueINS1G_22Sm90TmaWarpSpecializedILi4ELi2ELi16ELb1ELb0EEEJSI_NS5_IJSF_NSA_ILi32EEEEEESJ_SK_SJ_SK_NS1G_6fusion15FusionCallbacksIS1K_NS1N_17LinCombPerRowBiasISJ_fSJ_SJ_fLi8ELNS_15FloatRoundStyleE2EEESI_S1M_JEEES13_NS14_INS15_ILi2ELi4ELi3EEES18_NSU_INS5_IJS19_S1L_EEENS5_IJS1L_SB_EEEEEEENS4_17SM75_U32x4_LDSM_NENS4_14SM90_TMA_STOREES1X_NS4_17SM90_U32x4_STSM_NENS4_9Copy_AtomIJS20_SJ_EEEvEEEvvEEEEvNT_6ParamsE --------------------------
	.section	.nv.info._ZN7cutlass13device_kernelINS_4gemm6kernel13GemmUniversalIN4cute5tupleIJiiiiEEENS1_10collective13CollectiveMmaINS1_34MainloopSm90TmaGmmaWarpSpecializedILi4ENS5_IJNS4_1CILi1EEESB_SB_EEENS1_35KernelTmaWarpSpecializedCooperativeEEENS5_IJNSA_ILi128EEENSA_ILi256EEENSA_ILi64EEEEEENS_6half_tENS5_IJlSB_lEEESJ_SK_NS4_8TiledMMAINS4_8MMA_AtomIJNS4_4SM904GMMA26MMA_64x256x16_F32F16F16_SSILNSO_5MajorE0ELSQ_0ELNSO_7ScaleInE1ELSR_1EEEEEENS4_6LayoutINS5_IJNSA_ILi2EEESB_SB_EEENS5_IJSB_NSA_ILi0EEESX_EEEEENS5_IJNS4_10UnderscoreES10_S10_EEEEENS4_13SM90_TMA_LOADENS4_14ComposedLayoutINS4_7SwizzleILi3ELi4ELi3EEENS4_18smem_ptr_flag_bitsILi16EEENSU_INS5_IJNSA_ILi8EEESH_EEENS5_IJSH_SB_EEEEEEEvNS4_8identityES13_S1D_vS1E_EENS_8epilogue10collective18CollectiveEpilogueINS1G_22Sm90TmaWarpSpecializedILi4ELi2ELi16ELb1ELb0EEEJSI_NS5_IJSF_NSA_ILi32EEEEEESJ_SK_SJ_SK_NS1G_6fusion15FusionCallbacksIS1K_NS1N_17LinCombPerRowBiasISJ_fSJ_SJ_fLi8ELNS_15FloatRoundStyleE2EEESI_S1M_JEEES13_NS14_INS15_ILi2ELi4ELi3EEES18_NSU_INS5_IJS19_S1L_EEENS5_IJS1L_SB_EEEEEEENS4_17SM75_U32x4_LDSM_NENS4_14SM90_TMA_STOREES1X_NS4_17SM90_U32x4_STSM_NENS4_9Copy_AtomIJS20_SJ_EEEvEEEvvEEEEvNT_6ParamsE,"",@"SHT_CUDA_INFO"
	.sectionflags	@""
	.align	4


	//----- nvinfo : EIATTR_CUDA_API_VERSION
	.align		4
        /*0000*/ 	.byte	0x04, 0x37
        /*0002*/ 	.short	(.L_24 - .L_23)
.L_23:
        /*0004*/ 	.word	0x00000082


	//----- nvinfo : EIATTR_KPARAM_INFO
	.align		4
.L_24:
        /*0008*/ 	.byte	0x04, 0x17
        /*000a*/ 	.short	(.L_26 - .L_25)
.L_25:
        /*000c*/ 	.word	0x00000000
        /*0010*/ 	.short	0x0000
        /*0012*/ 	.short	0x0070
        /*0014*/ 	.byte	0x00, 0xf0, 0x01, 0x1c


	//----- nvinfo : EIATTR_SPARSE_MMA_MASK
	.align		4
.L_26:
        /*0018*/ 	.byte	0x03, 0x50
        /*001a*/ 	.short	0x0000


	//----- nvinfo : EIATTR_MAXREG_COUNT
	.align		4
        /*001c*/ 	.byte	0x03, 0x1b
        /*001e*/ 	.short	0x00a8


	//----- nvinfo : EIATTR_NUM_BARRIERS
	.align		4
        /*0020*/ 	.byte	0x02, 0x4c
        /*0022*/ 	.byte	0x02
	.zero		1


	//----- nvinfo : EIATTR_EXTERNS
	.align		4
        /*0024*/ 	.byte	0x04, 0x0f
        /*0026*/ 	.short	(.L_28 - .L_27)


	//   ....[0]....
	.align		4
.L_27:
        /*0028*/ 	.word	index@(__assertfail)


	//----- nvinfo : EIATTR_MERCURY_ISA_VERSION
	.align		4
.L_28:
        /*002c*/ 	.byte	0x03, 0x5f
        /*002e*/ 	.short	0x0101


	//----- nvinfo : EIATTR_INT_WARP_WIDE_INSTR_OFFSETS
	.align		4
        /*0030*/ 	.byte	0x04, 0x31
        /*0032*/ 	.short	(.L_30 - .L_29)


	//   ....[0]....
.L_29:
        /*0034*/ 	.word	0x000008c0


	//   ....[1]....
        /*0038*/ 	.word	0x000008d0


	//   ....[2]....
        /*003c*/ 	.word	0x00000970


	//----- nvinfo : EIATTR_COOP_GROUP_MASK_REGIDS
	.align		4
.L_30:
        /*0040*/ 	.byte	0x04, 0x29
        /*0042*/ 	.short	(.L_32 - .L_31)


	//   ....[0]....
.L_31:
        /*0044*/ 	.word	0xffffffff


	//   ....[1]....
        /*0048*/ 	.word	0xffffffff


	//   ....[2]....
        /*004c*/ 	.word	0xffffffff


	//   ....[3]....
        /*0050*/ 	.word	0xffffffff


	//   ....[4]....
        /*0054*/ 	.word	0xffffffff


	//   ....[5]....
        /*0058*/ 	.word	0xffffffff


	//----- nvinfo : EIATTR_COOP_GROUP_INSTR_OFFSETS
	.align		4
.L_32:
        /*005c*/ 	.byte	0x04, 0x28
        /*005e*/ 	.short	(.L_34 - .L_33)


	//   ....[0]....
.L_33:
        /*0060*/ 	.word	0x00000070


	//   ....[1]....
        /*0064*/ 	.word	0x00000080


	//   ....[2]....
        /*0068*/ 	.word	0x00000430


	//   ....[3]....
        /*006c*/ 	.word	0x000005c0


	//   ....[4]....
        /*0070*/ 	.word	0x00000770


	//   ....[5]....
        /*0074*/ 	.word	0x000014d0


	//----- nvinfo : EIATTR_REG_RECONFIG
	.align		4
.L_34:
        /*0078*/ 	.byte	0x01, 0x54
	.zero		2


	//----- nvinfo : EIATTR_SYSCALL_OFFSETS
	.align		4
        /*007c*/ 	.byte	0x04, 0x46
        /*007e*/ 	.short	(.L_36 - .L_35)


	//   ....[0]....
.L_35:
        /*0080*/ 	.word	0x00001690


	//   ....[1]....
        /*0084*/ 	.word	0x00002110


	//   ....[2]....
        /*0088*/ 	.word	0x00002200


	//----- nvinfo : EIATTR_MBARRIER_INSTR_OFFSETS
	.align		4
.L_36:
        /*008c*/ 	.byte	0x04, 0x39
        /*008e*/ 	.short	(.L_38 - .L_37)


	//   ....[0]....
.L_37:
        /*0090*/ 	.word	0x00000530
        /*0094*/ 	.word	0x000000ff
        /*0098*/ 	.word	0x00000000
        /*009c*/ 	.short	0x0100
        /*009e*/ 	.byte	0x08
	.zero		1


	//   ....[1]....
        /*00a0*/ 	.word	0x00000540
        /*00a4*/ 	.word	0x000000ff
        /*00a8*/ 	.word	0x00000020
        /*00ac*/ 	.short	0x0100
        /*00ae*/ 	.byte	0x08
	.zero		1


	//   ....[2]....
        /*00b0*/ 	.word	0x00000550
        /*00b4*/ 	.word	0x000000ff
        /*00b8*/ 	.word	0x00000008
        /*00bc*/ 	.short	0x0100
        /*00be*/ 	.byte	0x08
	.zero		1


	//   ....[3]....
        /*00c0*/ 	.word	0x00000560
        /*00c4*/ 	.word	0x000000ff
        /*00c8*/ 	.word	0x00000028
        /*00cc*/ 	.short	0x0100
        /*00ce*/ 	.byte	0x08
	.zero		1


	//   ....[4]....
        /*00d0*/ 	.word	0x00000570
        /*00d4*/ 	.word	0x000000ff
        /*00d8*/ 	.word	0x00000010
        /*00dc*/ 	.short	0x0100
        /*00de*/ 	.byte	0x08
	.zero		1


	//   ....[5]....
        /*00e0*/ 	.word	0x00000580
        /*00e4*/ 	.word	0x000000ff
        /*00e8*/ 	.word	0x00000030
        /*00ec*/ 	.short	0x0100
        /*00ee*/ 	.byte	0x08
	.zero		1


	//   ....[6]....
        /*00f0*/ 	.word	0x00000590
        /*00f4*/ 	.word	0x000000ff
        /*00f8*/ 	.word	0x00000018
        /*00fc*/ 	.short	0x0100
        /*00fe*/ 	.byte	0x08
	.zero		1


	//   ....[7]....
        /*0100*/ 	.word	0x000005a0
        /*0104*/ 	.word	0x000000ff
        /*0108*/ 	.word	0x00000038
        /*010c*/ 	.short	0x0100
        /*010e*/ 	.byte	0x08
	.zero		1


	//   ....[8]....
        /*0110*/ 	.word	0x000006e0
        /*0114*/ 	.word	0x000000ff
        /*0118*/ 	.word	0x00000040
        /*011c*/ 	.short	0x0100
        /*011e*/ 	.byte	0x08
	.zero		1


	//   ....[9]....
        /*0120*/ 	.word	0x000006f0
        /*0124*/ 	.word	0x000000ff
        /*0128*/ 	.word	0x00000060
        /*012c*/ 	.short	0x0100
        /*012e*/ 	.byte	0x08
	.zero		1


	//   ....[10]....
        /*0130*/ 	.word	0x00000700
        /*0134*/ 	.word	0x000000ff
        /*0138*/ 	.word	0x00000048
        /*013c*/ 	.short	0x0100
        /*013e*/ 	.byte	0x08
	.zero		1


	//   ....[11]....
        /*0140*/ 	.word	0x00000710
        /*0144*/ 	.word	0x000000ff
        /*0148*/ 	.word	0x00000068
        /*014c*/ 	.short	0x0100
        /*014e*/ 	.byte	0x08
	.zero		1


	//   ....[12]....
        /*0150*/ 	.word	0x00000720
        /*0154*/ 	.word	0x000000ff
        /*0158*/ 	.word	0x00000050
        /*015c*/ 	.short	0x0100
        /*015e*/ 	.byte	0x08
	.zero		1


	//   ....[13]....
        /*0160*/ 	.word	0x00000730
        /*0164*/ 	.word	0x000000ff
        /*0168*/ 	.word	0x00000070
        /*016c*/ 	.short	0x0100
        /*016e*/ 	.byte	0x08
	.zero		1


	//   ....[14]....
        /*0170*/ 	.word	0x00000740
        /*0174*/ 	.word	0x000000ff
        /*0178*/ 	.word	0x00000058
        /*017c*/ 	.short	0x0100
        /*017e*/ 	.byte	0x08
	.zero		1


	//   ....[15]....
        /*0180*/ 	.word	0x00000750
        /*0184*/ 	.word	0x000000ff
        /*0188*/ 	.word	0x00000078
        /*018c*/ 	.short	0x0100
        /*018e*/ 	.byte	0x08
	.zero		1


	//   ....[16]....
        /*0190*/ 	.word	0x00000a10
        /*0194*/ 	.word	0x000000ff
        /*0198*/ 	.word	0x00000080
        /*019c*/ 	.short	0x0100
        /*019e*/ 	.byte	0x08
	.zero		1


	//   ....[17]....
        /*01a0*/ 	.word	0x00000a60
        /*01a4*/ 	.word	0x000000ff
        /*01a8*/ 	.word	0x00000088
        /*01ac*/ 	.short	0x0100
        /*01ae*/ 	.byte	0x08
	.zero		1


	//   ....[18]....
        /*01b0*/ 	.word	0x00001710
        /*01b4*/ 	.word	0x00000003
        /*01b8*/ 	.word	0x00000000
        /*01bc*/ 	.short	0x010a
        /*01be*/ 	.byte	0x3f
	.zero		1


	//   ....[19]....
        /*01c0*/ 	.word	0x00001750
        /*01c4*/ 	.word	0x00000003
        /*01c8*/ 	.word	0x00000000
        /*01cc*/ 	.short	0x010a
        /*01ce*/ 	.byte	0x3f
	.zero		1


	//   ....[20]....
        /*01d0*/ 	.word	0x00001af0
        /*01d4*/ 	.word	0x000000ff
        /*01d8*/ 	.word	0x00000000
        /*01dc*/ 	.short	0x010a
        /*01de*/ 	.byte	0x04
	.zero		1


	//   ....[21]....
        /*01e0*/ 	.word	0x00001b30
        /*01e4*/ 	.word	0x000000ff
        /*01e8*/ 	.word	0x00000000
        /*01ec*/ 	.short	0x010a
        /*01ee*/ 	.byte	0x04
	.zero		1


	//   ....[22]....
        /*01f0*/ 	.word	0x00001dc0
        /*01f4*/ 	.word	0x000000ff
        /*01f8*/ 	.word	0x00000000
        /*01fc*/ 	.short	0x0101
        /*01fe*/ 	.byte	0x04
	.zero		1


	//   ....[23]....
        /*0200*/ 	.word	0x00001f70
        /*0204*/ 	.word	0x000000ff
        /*0208*/ 	.word	0x00000000
        /*020c*/ 	.short	0x0101
        /*020e*/ 	.byte	0x04
	.zero		1


	//   ....[24]....
        /*0210*/ 	.word	0x00002b00
        /*0214*/ 	.word	0x000000ff
        /*0218*/ 	.word	0x00000040
        /*021c*/ 	.short	0x010a
        /*021e*/ 	.byte	0x35
	.zero		1


	//   ....[25]....
        /*0220*/ 	.word	0x00003300
        /*0224*/ 	.word	0x000000ff
        /*0228*/ 	.word	0x00000000
        /*022c*/ 	.short	0x0101
        /*022e*/ 	.byte	0x04
	.zero		1


	//   ....[26]....
        /*0230*/ 	.word	0x000033e0
        /*0234*/ 	.word	0x0000000e
        /*0238*/ 	.word	0x00000040
        /*023c*/ 	.short	0x010a
        /*023e*/ 	.byte	0x3f
	.zero		1


	//   ....[27]....
        /*0240*/ 	.word	0x00003a00
        /*0244*/ 	.word	0x000000ff
        /*0248*/ 	.word	0x00000000
        /*024c*/ 	.short	0x0101
        /*024e*/ 	.byte	0x04
	.zero		1


	//   ....[28]....
        /*0250*/ 	.word	0x00003af0
        /*0254*/ 	.word	0x0000000c
        /*0258*/ 	.word	0x00000040
        /*025c*/ 	.short	0x010a
        /*025e*/ 	.byte	0x3f
	.zero		1


	//   ....[29]....
        /*0260*/ 	.word	0x00004140
        /*0264*/ 	.word	0x000000ff
        /*0268*/ 	.word	0x00000000
        /*026c*/ 	.short	0x0101
        /*026e*/ 	.byte	0x04
	.zero		1


	//   ....[30]....
        /*0270*/ 	.word	0x00004220
        /*0274*/ 	.word	0x0000000d
        /*0278*/ 	.word	0x00000040
        /*027c*/ 	.short	0x010a
        /*027e*/ 	.byte	0x3f
	.zero		1


	//   ....[31]....
        /*0280*/ 	.word	0x00004880
        /*0284*/ 	.word	0x000000ff
        /*0288*/ 	.word	0x00000000
        /*028c*/ 	.short	0x0101
        /*028e*/ 	.byte	0x04
	.zero		1


	//   ....[32]....
        /*0290*/ 	.word	0x00004970
        /*0294*/ 	.word	0x0000000c
        /*0298*/ 	.word	0x00000040
        /*029c*/ 	.short	0x010a
        /*029e*/ 	.byte	0x3f
	.zero		1


	//   ....[33]....
        /*02a0*/ 	.word	0x00004fa0
        /*02a4*/ 	.word	0x000000ff
        /*02a8*/ 	.word	0x00000000
        /*02ac*/ 	.short	0x0101
        /*02ae*/ 	.byte	0x04
	.zero		1


	//   ....[34]....
        /*02b0*/ 	.word	0x00005090
        /*02b4*/ 	.word	0x0000000c
        /*02b8*/ 	.word	0x00000040
        /*02bc*/ 	.short	0x010a
        /*02be*/ 	.byte	0x3f
	.zero		1


	//   ....[35]....
        /*02c0*/ 	.word	0x000056c0
        /*02c4*/ 	.word	0x000000ff
        /*02c8*/ 	.word	0x00000000
        /*02cc*/ 	.short	0x0101
        /*02ce*/ 	.byte	0x04
	.zero		1


	//   ....[36]....
        /*02d0*/ 	.word	0x000057b0
        /*02d4*/ 	.word	0x0000000c
        /*02d8*/ 	.word	0x00000040
        /*02dc*/ 	.short	0x010a
        /*02de*/ 	.byte	0x3f
	.zero		1


	//   ....[37]....
        /*02e0*/ 	.word	0x00005de0
        /*02e4*/ 	.word	0x000000ff
        /*02e8*/ 	.word	0x00000000
        /*02ec*/ 	.short	0x0101
        /*02ee*/ 	.byte	0x04
	.zero		1


	//   ....[38]....
        /*02f0*/ 	.word	0x00005ed0
        /*02f4*/ 	.word	0x0000000e
        /*02f8*/ 	.word	0x00000040
        /*02fc*/ 	.short	0x010a
        /*02fe*/ 	.byte	0x3f
	.zero		1


	//   ....[39]....
        /*0300*/ 	.word	0x000064b0
        /*0304*/ 	.word	0x000000ff
        /*0308*/ 	.word	0x00000000
        /*030c*/ 	.short	0x0101
        /*030e*/ 	.byte	0x04
	.zero		1


	//   ....[40]....
        /*0310*/ 	.word	0x00006e70
        /*0314*/ 	.word	0x000000ff
        /*0318*/ 	.word	0x00000000
        /*031c*/ 	.short	0x0101
        /*031e*/ 	.byte	0x04
	.zero		1


	//   ....[41]....
        /*0320*/ 	.word	0x00007560
        /*0324*/ 	.word	0x000000ff
        /*0328*/ 	.word	0x00000088
        /*032c*/ 	.short	0x010a
        /*032e*/ 	.byte	0x04
	.zero		1


	//   ....[42]....
        /*0330*/ 	.word	0x00007950
        /*0334*/ 	.word	0x000000ff
        /*0338*/ 	.word	0x00000060
        /*033c*/ 	.short	0x010a
        /*033e*/ 	.byte	0x0d
	.zero		1


	//   ....[43]....
        /*0340*/ 	.word	0x00007a40
        /*0344*/ 	.word	0x000000ff
        /*0348*/ 	.word	0x00000040
        /*034c*/ 	.short	0x010b
        /*034e*/ 	.byte	0x0d
	.zero		1


	//   ....[44]....
        /*0350*/ 	.word	0x00007aa0
        /*0354*/ 	.word	0x000000ff
        /*0358*/ 	.word	0x00000000
        /*035c*/ 	.short	0x0101
        /*035e*/ 	.byte	0x10
	.zero		1


	//   ....[45]....
        /*0360*/ 	.word	0x00007ad0
        /*0364*/ 	.word	0x000000ff
        /*0368*/ 	.word	0x00000068
        /*036c*/ 	.short	0x010a
        /*036e*/ 	.byte	0x0d
	.zero		1


	//   ....[46]....
        /*0370*/ 	.word	0x00007be0
        /*0374*/ 	.word	0x000000ff
        /*0378*/ 	.word	0x00000048
        /*037c*/ 	.short	0x010b
        /*037e*/ 	.byte	0x0d
	.zero		1


	//   ....[47]....
        /*0380*/ 	.word	0x00007c40
        /*0384*/ 	.word	0x000000ff
        /*0388*/ 	.word	0x00000000
        /*038c*/ 	.short	0x0101
        /*038e*/ 	.byte	0x12
	.zero		1


	//   ....[48]....
        /*0390*/ 	.word	0x00007c70
        /*0394*/ 	.word	0x000000ff
        /*0398*/ 	.word	0x00000070
        /*039c*/ 	.short	0x010a
        /*039e*/ 	.byte	0x0d
	.zero		1


	//   ....[49]....
        /*03a0*/ 	.word	0x00007d80
        /*03a4*/ 	.word	0x000000ff
        /*03a8*/ 	.word	0x00000050
        /*03ac*/ 	.short	0x010b
        /*03ae*/ 	.byte	0x0d
	.zero		1


	//   ....[50]....
        /*03b0*/ 	.word	0x00007de0
        /*03b4*/ 	.word	0x000000ff
        /*03b8*/ 	.word	0x00000000
        /*03bc*/ 	.short	0x0101
        /*03be*/ 	.byte	0x1d
	.zero		1


	//   ....[51]....
        /*03c0*/ 	.word	0x00007e10
        /*03c4*/ 	.word	0x000000ff
        /*03c8*/ 	.word	0x00000078
        /*03cc*/ 	.short	0x010a
        /*03ce*/ 	.byte	0x0d
	.zero		1


	//   ....[52]....
        /*03d0*/ 	.word	0x00007f20
        /*03d4*/ 	.word	0x000000ff
        /*03d8*/ 	.word	0x00000058
        /*03dc*/ 	.short	0x010b
        /*03de*/ 	.byte	0x0d
	.zero		1


	//   ....[53]....
        /*03e0*/ 	.word	0x00007f80
        /*03e4*/ 	.word	0x000000ff
        /*03e8*/ 	.word	0x00000000
        /*03ec*/ 	.short	0x0101
        /*03ee*/ 	.byte	0x1e
	.zero		1


	//   ....[54]....
        /*03f0*/ 	.word	0x00007fc0
        /*03f4*/ 	.word	0x000000ff
        /*03f8*/ 	.word	0x00000060
        /*03fc*/ 	.short	0x010a
        /*03fe*/ 	.byte	0x0d
	.zero		1


	//   ....[55]....
        /*0400*/ 	.word	0x000080c0
        /*0404*/ 	.word	0x000000ff
        /*0408*/ 	.word	0x00000040
        /*040c*/ 	.short	0x010b
        /*040e*/ 	.byte	0x0d
	.zero		1


	//   ....[56]....
        /*0410*/ 	.word	0x00008100
        /*0414*/ 	.word	0x000000ff
        /*0418*/ 	.word	0x00000000
        /*041c*/ 	.short	0x0101
        /*041e*/ 	.byte	0x10
	.zero		1


	//   ....[57]....
        /*0420*/ 	.word	0x00008130
        /*0424*/ 	.word	0x000000ff
        /*0428*/ 	.word	0x00000068
        /*042c*/ 	.short	0x010a
        /*042e*/ 	.byte	0x0d
	.zero		1


	//   ....[58]....
        /*0430*/ 	.word	0x00008230
        /*0434*/ 	.word	0x000000ff
        /*0438*/ 	.word	0x00000048
        /*043c*/ 	.short	0x010b
        /*043e*/ 	.byte	0x0d
	.zero		1


	//   ....[59]....
        /*0440*/ 	.word	0x00008270
        /*0444*/ 	.word	0x000000ff
        /*0448*/ 	.word	0x00000000
        /*044c*/ 	.short	0x0101
        /*044e*/ 	.byte	0x12
	.zero		1


	//   ....[60]....
        /*0450*/ 	.word	0x000082a0
        /*0454*/ 	.word	0x000000ff
        /*0458*/ 	.word	0x00000070
        /*045c*/ 	.short	0x010a
        /*045e*/ 	.byte	0x0d
	.zero		1


	//   ....[61]....
        /*0460*/ 	.word	0x000083a0
        /*0464*/ 	.word	0x000000ff
        /*0468*/ 	.word	0x00000050
        /*046c*/ 	.short	0x010b
        /*046e*/ 	.byte	0x0d
	.zero		1


	//   ....[62]....
        /*0470*/ 	.word	0x000083e0
        /*0474*/ 	.word	0x000000ff
        /*0478*/ 	.word	0x00000000
        /*047c*/ 	.short	0x0101
        /*047e*/ 	.byte	0x1d
	.zero		1


	//   ....[63]....
        /*0480*/ 	.word	0x00008410
        /*0484*/ 	.word	0x000000ff
        /*0488*/ 	.word	0x00000078
        /*048c*/ 	.short	0x010a
        /*048e*/ 	.byte	0x0d
	.zero		1


	//   ....[64]....
        /*0490*/ 	.word	0x00008510
        /*0494*/ 	.word	0x000000ff
        /*0498*/ 	.word	0x00000058
        /*049c*/ 	.short	0x010b
        /*049e*/ 	.byte	0x0d
	.zero		1


	//   ....[65]....
        /*04a0*/ 	.word	0x00008560
        /*04a4*/ 	.word	0x000000ff
        /*04a8*/ 	.word	0x00000000
        /*04ac*/ 	.short	0x0101
        /*04ae*/ 	.byte	0x1e
	.zero		1


	//   ....[66]....
        /*04b0*/ 	.word	0x00008bf0
        /*04b4*/ 	.word	0x00000000
        /*04b8*/ 	.word	0x00000060
        /*04bc*/ 	.short	0x010a
        /*04be*/ 	.byte	0x3f
	.zero		1


	//   ....[67]....
        /*04c0*/ 	.word	0x00008c30
        /*04c4*/ 	.word	0x00000000
        /*04c8*/ 	.word	0x00000068
        /*04cc*/ 	.short	0x010a
        /*04ce*/ 	.byte	0x3f
	.zero		1


	//   ....[68]....
        /*04d0*/ 	.word	0x00008c70
        /*04d4*/ 	.word	0x00000000
        /*04d8*/ 	.word	0x00000070
        /*04dc*/ 	.short	0x010a
        /*04de*/ 	.byte	0x3f
	.zero		1


	//   ....[69]....
        /*04e0*/ 	.word	0x00008cd0
        /*04e4*/ 	.word	0x00000000
        /*04e8*/ 	.word	0x00000078
        /*04ec*/ 	.short	0x010a
        /*04ee*/ 	.byte	0x3f
	.zero		1


	//   ....[70]....
        /*04f0*/ 	.word	0x00008ff0
        /*04f4*/ 	.word	0x00000014
        /*04f8*/ 	.word	0x00000020
        /*04fc*/ 	.short	0x010a
        /*04fe*/ 	.byte	0x3f
	.zero		1


	//   ....[71]....
        /*0500*/ 	.word	0x000093b0
        /*0504*/ 	.word	0x00000005
        /*0508*/ 	.word	0x00000088
        /*050c*/ 	.short	0x0101
        /*050e*/ 	.byte	0x3f
	.zero		1


	//   ....[72]....
        /*0510*/ 	.word	0x00009ac0
        /*0514*/ 	.word	0x00000007
        /*0518*/ 	.word	0x00000000
        /*051c*/ 	.short	0x010a
        /*051e*/ 	.byte	0x3f
	.zero		1


	//   ....[73]....
        /*0520*/ 	.word	0x00009b40
        /*0524*/ 	.word	0x00000006
        /*0528*/ 	.word	0x00000000
        /*052c*/ 	.short	0x010a
        /*052e*/ 	.byte	0x3f
	.zero		1


	//   ....[74]....
        /*0530*/ 	.word	0x00009bd0
        /*0534*/ 	.word	0x00000007
        /*0538*/ 	.word	0x00000000
        /*053c*/ 	.short	0x010a
        /*053e*/ 	.byte	0x3f
	.zero		1


	//   ....[75]....
        /*0540*/ 	.word	0x00009c60
        /*0544*/ 	.word	0x00000005
        /*0548*/ 	.word	0x00000000
        /*054c*/ 	.short	0x010a
        /*054e*/ 	.byte	0x3f
	.zero		1


	//   ....[76]....
        /*0550*/ 	.word	0x00009cc0
        /*0554*/ 	.word	0x00000003
        /*0558*/ 	.word	0x00000000
        /*055c*/ 	.short	0x010a
        /*055e*/ 	.byte	0x3f
	.zero		1


	//   ....[77]....
        /*0560*/ 	.word	0x00009d20
        /*0564*/ 	.word	0x00000004
        /*0568*/ 	.word	0x00000000
        /*056c*/ 	.short	0x010a
        /*056e*/ 	.byte	0x3f
	.zero		1


	//   ....[78]....
        /*0570*/ 	.word	0x00009d80
        /*0574*/ 	.word	0x00000005
        /*0578*/ 	.word	0x00000040
        /*057c*/ 	.short	0x010a
        /*057e*/ 	.byte	0x3f
	.zero		1


	//   ....[79]....
        /*0580*/ 	.word	0x00009dd0
        /*0584*/ 	.word	0x0000000e
        /*0588*/ 	.word	0x00000040
        /*058c*/ 	.short	0x010a
        /*058e*/ 	.byte	0x3f
	.zero		1


	//   ....[80]....
        /*0590*/ 	.word	0x00009e20
        /*0594*/ 	.word	0x0000000c
        /*0598*/ 	.word	0x00000040
        /*059c*/ 	.short	0x010a
        /*059e*/ 	.byte	0x3f
	.zero		1


	//   ....[81]....
        /*05a0*/ 	.word	0x00009e70
        /*05a4*/ 	.word	0x0000000d
        /*05a8*/ 	.word	0x00000040
        /*05ac*/ 	.short	0x010a
        /*05ae*/ 	.byte	0x3f
	.zero		1


	//   ....[82]....
        /*05b0*/ 	.word	0x00009ec0
        /*05b4*/ 	.word	0x0000000c
        /*05b8*/ 	.word	0x00000040
        /*05bc*/ 	.short	0x010a
        /*05be*/ 	.byte	0x3f
	.zero		1


	//   ....[83]....
        /*05c0*/ 	.word	0x00009f10
        /*05c4*/ 	.word	0x0000000c
        /*05c8*/ 	.word	0x00000040
        /*05cc*/ 	.short	0x010a
        /*05ce*/ 	.byte	0x3f
	.zero		1


	//   ....[84]....
        /*05d0*/ 	.word	0x00009f60
        /*05d4*/ 	.word	0x0000000c
        /*05d8*/ 	.word	0x00000040
        /*05dc*/ 	.short	0x010a
        /*05de*/ 	.byte	0x3f
	.zero		1


	//   ....[85]....
        /*05e0*/ 	.word	0x00009fb0
        /*05e4*/ 	.word	0x0000000e
        /*05e8*/ 	.word	0x00000040
        /*05ec*/ 	.short	0x010a
        /*05ee*/ 	.byte	0x3f
	.zero		1


	//   ....[86]....
        /*05f0*/ 	.word	0x0000a010
        /*05f4*/ 	.word	0x00000003
        /*05f8*/ 	.word	0x00000088
        /*05fc*/ 	.short	0x010a
        /*05fe*/ 	.byte	0x3f
	.zero		1


	//   ....[87]....
        /*0600*/ 	.word	0x0000a070
        /*0604*/ 	.word	0x00000005
        /*0608*/ 	.word	0x00000060
        /*060c*/ 	.short	0x010a
        /*060e*/ 	.byte	0x3f
	.zero		1


	//   ....[88]....
        /*0610*/ 	.word	0x0000a0d0
        /*0614*/ 	.word	0x00000005
        /*0618*/ 	.word	0x00000068
        /*061c*/ 	.short	0x010a
        /*061e*/ 	.byte	0x3f
	.zero		1


	//   ....[89]....
        /*0620*/ 	.word	0x0000a130
        /*0624*/ 	.word	0x00000005
        /*0628*/ 	.word	0x00000070
        /*062c*/ 	.short	0x010a
        /*062e*/ 	.byte	0x3f
	.zero		1


	//   ....[90]....
        /*0630*/ 	.word	0x0000a190
        /*0634*/ 	.word	0x00000005
        /*0638*/ 	.word	0x00000078
        /*063c*/ 	.short	0x010a
        /*063e*/ 	.byte	0x3f
	.zero		1


	//   ....[91]....
        /*0640*/ 	.word	0x0000a1f0
        /*0644*/ 	.word	0x00000005
        /*0648*/ 	.word	0x00000060
        /*064c*/ 	.short	0x010a
        /*064e*/ 	.byte	0x3f
	.zero		1


	//   ....[92]....
        /*0650*/ 	.word	0x0000a250
        /*0654*/ 	.word	0x00000005
        /*0658*/ 	.word	0x00000068
        /*065c*/ 	.short	0x010a
        /*065e*/ 	.byte	0x3f
	.zero		1


	//   ....[93]....
        /*0660*/ 	.word	0x0000a2b0
        /*0664*/ 	.word	0x00000005
        /*0668*/ 	.word	0x00000070
        /*066c*/ 	.short	0x010a
        /*066e*/ 	.byte	0x3f
	.zero		1


	//   ....[94]....
        /*0670*/ 	.word	0x0000a310
        /*0674*/ 	.word	0x00000005
        /*0678*/ 	.word	0x00000078
        /*067c*/ 	.short	0x010a
        /*067e*/ 	.byte	0x3f
	.zero		1


	//   ....[95]....
        /*0680*/ 	.word	0x0000a360
        /*0684*/ 	.word	0x00000000
        /*0688*/ 	.word	0x00000060
        /*068c*/ 	.short	0x010a
        /*068e*/ 	.byte	0x3f
	.zero		1


	//   ....[96]....
        /*0690*/ 	.word	0x0000a3b0
        /*0694*/ 	.word	0x00000000
        /*0698*/ 	.word	0x00000068
        /*069c*/ 	.short	0x010a
        /*069e*/ 	.byte	0x3f
	.zero		1


	//   ....[97]....
        /*06a0*/ 	.word	0x0000a400
        /*06a4*/ 	.word	0x00000000
        /*06a8*/ 	.word	0x00000070
        /*06ac*/ 	.short	0x010a
        /*06ae*/ 	.byte	0x3f
	.zero		1


	//   ....[98]....
        /*06b0*/ 	.word	0x0000a4d0
        /*06b4*/ 	.word	0x00000014
        /*06b8*/ 	.word	0x00000020
        /*06bc*/ 	.short	0x010a
        /*06be*/ 	.byte	0x3f
	.zero		1


	//   ....[99]....
        /*06c0*/ 	.word	0x0000a5a0
        /*06c4*/ 	.word	0x00000007
        /*06c8*/ 	.word	0x00000000
        /*06cc*/ 	.short	0x010a
        /*06ce*/ 	.byte	0x3f
	.zero		1


	//   ....[100]....
        /*06d0*/ 	.word	0x0000a5f0
        /*06d4*/ 	.word	0x00000006
        /*06d8*/ 	.word	0x00000000
        /*06dc*/ 	.short	0x010a
        /*06de*/ 	.byte	0x3f
	.zero		1


	//   ....[101]....
        /*06e0*/ 	.word	0x0000a640
        /*06e4*/ 	.word	0x00000007
        /*06e8*/ 	.word	0x00000000
        /*06ec*/ 	.short	0x010a
        /*06ee*/ 	.byte	0x3f
	.zero		1


	//----- nvinfo : EIATTR_NUM_MBARRIERS
	.align		4
.L_38:
        /*06f0*/ 	.byte	0x03, 0x38
        /*06f2*/ 	.short	0x0012


	//----- nvinfo : EIATTR_EXIT_INSTR_OFFSETS
	.align		4
        /*06f4*/ 	.byte	0x04, 0x1c
        /*06f6*/ 	.short	(.L_40 - .L_39)


	//   ....[0]....
.L_39:
        /*06f8*/ 	.word	0x00009cb0


	//----- nvinfo : EIATTR_MAX_THREADS
	.align		4
.L_40:
        /*06fc*/ 	.byte	0x04, 0x05
        /*06fe*/ 	.short	(.L_42 - .L_41)
.L_41:
        /*0700*/ 	.word	0x00000180
        /*0704*/ 	.word	0x00000001
        /*0708*/ 	.word	0x00000001


	//----- nvinfo : EIATTR_CRS_STACK_SIZE
	.align		4
.L_42:
        /*070c*/ 	.byte	0x04, 0x1e
        /*070e*/ 	.short	(.L_44 - .L_43)
.L_43:
        /*0710*/ 	.word	0x00000000


	//----- nvinfo : EIATTR_CBANK_PARAM_SIZE
	.align		4
.L_44:
        /*0714*/ 	.byte	0x03, 0x19
        /*0716*/ 	.short	0x0770


	//----- nvinfo : EIATTR_PARAM_CBANK
	.align		4
        /*0718*/ 	.byte	0x04, 0x0a
        /*071a*/ 	.short	(.L_46 - .L_45)
	.align		4
.L_45:
        /*071c*/ 	.word	index@(.nv.constant0._ZN7cutlass13device_kernelINS_4gemm6kernel13GemmUniversalIN4cute5tupleIJiiiiEEENS1_10collective13CollectiveMmaINS1_34MainloopSm90TmaGmmaWarpSpecializedILi4ENS5_IJNS4_1CILi1EEESB_SB_EEENS1_35KernelTmaWarpSpecializedCooperativeEEENS5_IJNSA_ILi128EEENSA_ILi256EEENSA_ILi64EEEEEENS_6half_tENS5_IJlSB_lEEESJ_SK_NS4_8TiledMMAINS4_8MMA_AtomIJNS4_4SM904GMMA26MMA_64x256x16_F32F16F16_SSILNSO_5MajorE0ELSQ_0ELNSO_7ScaleInE1ELSR_1EEEEEENS4_6LayoutINS5_IJNSA_ILi2EEESB_SB_EEENS5_IJSB_NSA_ILi0EEESX_EEEEENS5_IJNS4_10UnderscoreES10_S10_EEEEENS4_13SM90_TMA_LOADENS4_14ComposedLayoutINS4_7SwizzleILi3ELi4ELi3EEENS4_18smem_ptr_flag_bitsILi16EEENSU_INS5_IJNSA_ILi8EEESH_EEENS5_IJSH_SB_EEEEEEEvNS4_8identityES13_S1D_vS1E_EENS_8epilogue10collective18CollectiveEpilogueINS1G_22Sm90TmaWarpSpecializedILi4ELi2ELi16ELb1ELb0EEEJSI_NS5_IJSF_NSA_ILi32EEEEEESJ_SK_SJ_SK_NS1G_6fusion15FusionCallbacksIS1K_NS1N_17LinCombPerRowBiasISJ_fSJ_SJ_fLi8ELNS_15FloatRoundStyleE2EEESI_S1M_JEEES13_NS14_INS15_ILi2ELi4ELi3EEES18_NSU_INS5_IJS19_S1L_EEENS5_IJS1L_SB_EEEEEEENS4_17SM75_U32x4_LDSM_NENS4_14SM90_TMA_STOREES1X_NS4_17SM90_U32x4_STSM_NENS4_9Copy_AtomIJS20_SJ_EEEvEEEvvEEEEvNT_6ParamsE)
        /*0720*/ 	.short	0x0210
        /*0722*/ 	.short	0x0770


	//----- nvinfo : EIATTR_SW_WAR
	.align		4
.L_46:
        /*0724*/ 	.byte	0x04, 0x36
        /*0726*/ 	.short	(.L_48 - .L_47)
.L_47:
        /*0728*/ 	.word	0x00000008
.L_48:


//--------------------- .nv.callgraph             --------------------------
	.section	.nv.callgraph,"",@"SHT_CUDA_CALLGRAPH"
	.align	4
	.sectionentsize	8
	.align		4
        /*0000*/ 	.word	0x00000000
	.align		4
        /*0004*/ 	.word	0xffffffff
	.align		4
        /*0008*/ 	.word	index@(_ZN7cutlass13device_kernelINS_4gemm6kernel13GemmUniversalIN4cute5tupleIJiiiiEEENS1_10collective13CollectiveMmaINS1_34MainloopSm90TmaGmmaWarpSpecializedILi4ENS5_IJNS4_1CILi1EEESB_SB_EEENS1_35KernelTmaWarpSpecializedCooperativeEEENS5_IJNSA_ILi128EEENSA_ILi256EEENSA_ILi64EEEEEENS_6half_tENS5_IJlSB_lEEESJ_SK_NS4_8TiledMMAINS4_8MMA_AtomIJNS4_4SM904GMMA26MMA_64x256x16_F32F16F16_SSILNSO_5MajorE0ELSQ_0ELNSO_7ScaleInE1ELSR_1EEEEEENS4_6LayoutINS5_IJNSA_ILi2EEESB_SB_EEENS5_IJSB_NSA_ILi0EEESX_EEEEENS5_IJNS4_10UnderscoreES10_S10_EEEEENS4_13SM90_TMA_LOADENS4_14ComposedLayoutINS4_7SwizzleILi3ELi4ELi3EEENS4_18smem_ptr_flag_bitsILi16EEENSU_INS5_IJNSA_ILi8EEESH_EEENS5_IJSH_SB_EEEEEEEvNS4_8identityES13_S1D_vS1E_EENS_8epilogue10collective18CollectiveEpilogueINS1G_22Sm90TmaWarpSpecializedILi4ELi2ELi16ELb1ELb0EEEJSI_NS5_IJSF_NSA_ILi32EEEEEESJ_SK_SJ_SK_NS1G_6fusion15FusionCallbacksIS1K_NS1N_17LinCombPerRowBiasISJ_fSJ_SJ_fLi8ELNS_15FloatRoundStyleE2EEESI_S1M_JEEES13_NS14_INS15_ILi2ELi4ELi3EEES18_NSU_INS5_IJS19_S1L_EEENS5_IJS1L_SB_EEEEEEENS4_17SM75_U32x4_LDSM_NENS4_14SM90_TMA_STOREES1X_NS4_17SM90_U32x4_STSM_NENS4_9Copy_AtomIJS20_SJ_EEEvEEEvvEEEEvNT_6ParamsE)
	.align		4
        /*000c*/ 	.word	index@(__assertfail)
	.align		4
        /*0010*/ 	.word	0x00000000
	.align		4
        /*0014*/ 	.word	0xfffffffe
	.align		4
        /*0018*/ 	.word	0x00000000
	.align		4
        /*001c*/ 	.word	0xfffffffd
	.align		4
        /*0020*/ 	.word	0x00000000
	.align		4
        /*0024*/ 	.word	0xfffffffc


//--------------------- .nv.constant4             --------------------------
	.section	.nv.constant4,"a",@progbits
	.align	8
	.align		8
.nv.constant4:
        /*0000*/ 	.dword	__assertfail
	.align		8
        /*0008*/ 	.dword	__unnamed_1
	.align		8
        /*0010*/ 	.dword	__unnamed_2
	.align		8
        /*0018*/ 	.dword	_ZN39_INTERNAL_6313a48a_4_k_cu_afe500ae_27914cuda3std3__45__cpo5beginE
	.align		8
        /*0020*/ 	.dword	_ZN39_INTERNAL_6313a48a_4_k_cu_afe500ae_27914cuda3std3__45__cpo3endE
	.align		8
        /*0028*/ 	.dword	_ZN39_INTERNAL_6313a48a_4_k_cu_afe500ae_27914cuda3std3__45__cpo6cbeginE
	.align		8
        /*0030*/ 	.dword	_ZN39_INTERNAL_6313a48a_4_k_cu_afe500ae_27914cuda3std3__45__cpo4cendE
	.align		8
        /*0038*/ 	.dword	_ZN39_INTERNAL_6313a48a_4_k_cu_afe500ae_27914cuda3std3__441_GLOBAL__N__6313a48a_4_k_cu_afe500ae_27916ignoreE
	.align		8
        /*0040*/ 	.dword	_ZN39_INTERNAL_6313a48a_4_k_cu_afe500ae_27914cuda3std3__419piecewise_constructE
	.align		8
        /*0048*/ 	.dword	_ZN39_INTERNAL_6313a48a_4_k_cu_afe500ae_27914cuda3std3__48in_placeE
	.align		8
        /*0050*/ 	.dword	_ZN39_INTERNAL_6313a48a_4_k_cu_afe500ae_27914cuda3std6ranges3__45__cpo4swapE
	.align		8
        /*0058*/ 	.dword	_ZN39_INTERNAL_6313a48a_4_k_cu_afe500ae_27914cuda3std6ranges3__45__cpo9iter_moveE
	.align		8
        /*0060*/ 	.dword	_ZN39_INTERNAL_6313a48a_4_k_cu_afe500ae_27914cute7productE
	.align		8
        /*0068*/ 	.dword	_ZN39_INTERNAL_6313a48a_4_k_cu_afe500ae_27914cute1_E
	.align		8
        /*0070*/ 	.dword	$str$22
	.align		8
        /*0078*/ 	.dword	$str$23
	.align		8
        /*0080*/ 	.dword	$str$26
	.align		8
        /*0088*/ 	.dword	$str$27


//--------------------- .text._ZN7cutlass13device_kernelINS_4gemm6kernel13GemmUniversalIN4cute5tupleIJiiiiEEENS1_10collective13CollectiveMmaINS1_34MainloopSm90TmaGmmaWarpSpecializedILi4ENS5_IJNS4_1CILi1EEESB_SB_EEENS1_35KernelTmaWarpSpecializedCooperativeEEENS5_IJNSA_ILi128EEENSA_ILi256EEENSA_ILi64EEEEEENS_6half_tENS5_IJlSB_lEEESJ_SK_NS4_8TiledMMAINS4_8MMA_AtomIJNS4_4SM904GMMA26MMA_64x256x16_F32F16F16_SSILNSO_5MajorE0ELSQ_0ELNSO_7ScaleInE1ELSR_1EEEEEENS4_6LayoutINS5_IJNSA_ILi2EEESB_SB_EEENS5_IJSB_NSA_ILi0EEESX_EEEEENS5_IJNS4_10UnderscoreES10_S10_EEEEENS4_13SM90_TMA_LOADENS4_14ComposedLayoutINS4_7SwizzleILi3ELi4ELi3EEENS4_18smem_ptr_flag_bitsILi16EEENSU_INS5_IJNSA_ILi8EEESH_EEENS5_IJSH_SB_EEEEEEEvNS4_8identityES13_S1D_vS1E_EENS_8epilogue10collective18CollectiveEpilogueINS1G_22Sm90TmaWarpSpecializedILi4ELi2ELi16ELb1ELb0EEEJSI_NS5_IJSF_NSA_ILi32EEEEEESJ_SK_SJ_SK_NS1G_6fusion15FusionCallbacksIS1K_NS1N_17LinCombPerRowBiasISJ_fSJ_SJ_fLi8ELNS_15FloatRoundStyleE2EEESI_S1M_JEEES13_NS14_INS15_ILi2ELi4ELi3EEES18_NSU_INS5_IJS19_S1L_EEENS5_IJS1L_SB_EEEEEEENS4_17SM75_U32x4_LDSM_NENS4_14SM90_TMA_STOREES1X_NS4_17SM90_U32x4_STSM_NENS4_9Copy_AtomIJS20_SJ_EEEvEEEvvEEEEvNT_6ParamsE --------------------------
	.section	.text._ZN7cutlass13device_kernelINS_4gemm6kernel13GemmUniversalIN4cute5tupleIJiiiiEEENS1_10collective13CollectiveMmaINS1_34MainloopSm90TmaGmmaWarpSpecializedILi4ENS5_IJNS4_1CILi1EEESB_SB_EEENS1_35KernelTmaWarpSpecializedCooperativeEEENS5_IJNSA_ILi128EEENSA_ILi256EEENSA_ILi64EEEEEENS_6half_tENS5_IJlSB_lEEESJ_SK_NS4_8TiledMMAINS4_8MMA_AtomIJNS4_4SM904GMMA26MMA_64x256x16_F32F16F16_SSILNSO_5MajorE0ELSQ_0ELNSO_7ScaleInE1ELSR_1EEEEEENS4_6LayoutINS5_IJNSA_ILi2EEESB_SB_EEENS5_IJSB_NSA_ILi0EEESX_EEEEENS5_IJNS4_10UnderscoreES10_S10_EEEEENS4_13SM90_TMA_LOADENS4_14ComposedLayoutINS4_7SwizzleILi3ELi4ELi3EEENS4_18smem_ptr_flag_bitsILi16EEENSU_INS5_IJNSA_ILi8EEESH_EEENS5_IJSH_SB_EEEEEEEvNS4_8identityES13_S1D_vS1E_EENS_8epilogue10collective18CollectiveEpilogueINS1G_22Sm90TmaWarpSpecializedILi4ELi2ELi16ELb1ELb0EEEJSI_NS5_IJSF_NSA_ILi32EEEEEESJ_SK_SJ_SK_NS1G_6fusion15FusionCallbacksIS1K_NS1N_17LinCombPerRowBiasISJ_fSJ_SJ_fLi8ELNS_15FloatRoundStyleE2EEESI_S1M_JEEES13_NS14_INS15_ILi2ELi4ELi3EEES18_NSU_INS5_IJS19_S1L_EEENS5_IJS1L_SB_EEEEEEENS4_17SM75_U32x4_LDSM_NENS4_14SM90_TMA_STOREES1X_NS4_17SM90_U32x4_STSM_NENS4_9Copy_AtomIJS20_SJ_EEEvEEEvvEEEEvNT_6ParamsE,"ax",@progbits
	.align	128
.text._ZN7cutlass13device_kernelINS_4gemm6kernel13GemmUniversalIN4cute5tupleIJiiiiEEENS1_10collective13CollectiveMmaINS1_34MainloopSm90TmaGmmaWarpSpecializedILi4ENS5_IJNS4_1CILi1EEESB_SB_EEENS1_35KernelTmaWarpSpecializedCooperativeEEENS5_IJNSA_ILi128EEENSA_ILi256EEENSA_ILi64EEEEEENS_6half_tENS5_IJlSB_lEEESJ_SK_NS4_8TiledMMAINS4_8MMA_AtomIJNS4_4SM904GMMA26MMA_64x256x16_F32F16F16_SSILNSO_5MajorE0ELSQ_0ELNSO_7ScaleInE1ELSR_1EEEEEENS4_6LayoutINS5_IJNSA_ILi2EEESB_SB_EEENS5_IJSB_NSA_ILi0EEESX_EEEEENS5_IJNS4_10UnderscoreES10_S10_EEEEENS4_13SM90_TMA_LOADENS4_14ComposedLayoutINS4_7SwizzleILi3ELi4ELi3EEENS4_18smem_ptr_flag_bitsILi16EEENSU_INS5_IJNSA_ILi8EEESH_EEENS5_IJSH_SB_EEEEEEEvNS4_8identityES13_S1D_vS1E_EENS_8epilogue10collective18CollectiveEpilogueINS1G_22Sm90TmaWarpSpecializedILi4ELi2ELi16ELb1ELb0EEEJSI_NS5_IJSF_NSA_ILi32EEEEEESJ_SK_SJ_SK_NS1G_6fusion15FusionCallbacksIS1K_NS1N_17LinCombPerRowBiasISJ_fSJ_SJ_fLi8ELNS_15FloatRoundStyleE2EEESI_S1M_JEEES13_NS14_INS15_ILi2ELi4ELi3EEES18_NSU_INS5_IJS19_S1L_EEENS5_IJS1L_SB_EEEEEEENS4_17SM75_U32x4_LDSM_NENS4_14SM90_TMA_STOREES1X_NS4_17SM90_U32x4_STSM_NENS4_9Copy_AtomIJS20_SJ_EEEvEEEvvEEEEvNT_6ParamsE:
        .type           _ZN7cutlass13device_kernelINS_4gemm6kernel13GemmUniversalIN4cute5tupleIJiiiiEEENS1_10collective13CollectiveMmaINS1_34MainloopSm90TmaGmmaWarpSpecializedILi4ENS5_IJNS4_1CILi1EEESB_SB_EEENS1_35KernelTmaWarpSpecializedCooperativeEEENS5_IJNSA_ILi128EEENSA_ILi256EEENSA_ILi64EEEEEENS_6half_tENS5_IJlSB_lEEESJ_SK_NS4_8TiledMMAINS4_8MMA_AtomIJNS4_4SM904GMMA26MMA_64x256x16_F32F16F16_SSILNSO_5MajorE0ELSQ_0ELNSO_7ScaleInE1ELSR_1EEEEEENS4_6LayoutINS5_IJNSA_ILi2EEESB_SB_EEENS5_IJSB_NSA_ILi0EEESX_EEEEENS5_IJNS4_10UnderscoreES10_S10_EEEEENS4_13SM90_TMA_LOADENS4_14ComposedLayoutINS4_7SwizzleILi3ELi4ELi3EEENS4_18smem_ptr_flag_bitsILi16EEENSU_INS5_IJNSA_ILi8EEESH_EEENS5_IJSH_SB_EEEEEEEvNS4_8identityES13_S1D_vS1E_EENS_8epilogue10collective18CollectiveEpilogueINS1G_22Sm90TmaWarpSpecializedILi4ELi2ELi16ELb1ELb0EEEJSI_NS5_IJSF_NSA_ILi32EEEEEESJ_SK_SJ_SK_NS1G_6fusion15FusionCallbacksIS1K_NS1N_17LinCombPerRowBiasISJ_fSJ_SJ_fLi8ELNS_15FloatRoundStyleE2EEESI_S1M_JEEES13_NS14_INS15_ILi2ELi4ELi3EEES18_NSU_INS5_IJS19_S1L_EEENS5_IJS1L_SB_EEEEEEENS4_17SM75_U32x4_LDSM_NENS4_14SM90_TMA_STOREES1X_NS4_17SM90_U32x4_STSM_NENS4_9Copy_AtomIJS20_SJ_EEEvEEEvvEEEEvNT_6ParamsE,@function
        .size           _ZN7cutlass13device_kernelINS_4gemm6kernel13GemmUniversalIN4cute5tupleIJiiiiEEENS1_10collective13CollectiveMmaINS1_34MainloopSm90TmaGmmaWarpSpecializedILi4ENS5_IJNS4_1CILi1EEESB_SB_EEENS1_35KernelTmaWarpSpecializedCooperativeEEENS5_IJNSA_ILi128EEENSA_ILi256EEENSA_ILi64EEEEEENS_6half_tENS5_IJlSB_lEEESJ_SK_NS4_8TiledMMAINS4_8MMA_AtomIJNS4_4SM904GMMA26MMA_64x256x16_F32F16F16_SSILNSO_5MajorE0ELSQ_0ELNSO_7ScaleInE1ELSR_1EEEEEENS4_6LayoutINS5_IJNSA_ILi2EEESB_SB_EEENS5_IJSB_NSA_ILi0EEESX_EEEEENS5_IJNS4_10UnderscoreES10_S10_EEEEENS4_13SM90_TMA_LOADENS4_14ComposedLayoutINS4_7SwizzleILi3ELi4ELi3EEENS4_18smem_ptr_flag_bitsILi16EEENSU_INS5_IJNSA_ILi8EEESH_EEENS5_IJSH_SB_EEEEEEEvNS4_8identityES13_S1D_vS1E_EENS_8epilogue10collective18CollectiveEpilogueINS1G_22Sm90TmaWarpSpecializedILi4ELi2ELi16ELb1ELb0EEEJSI_NS5_IJSF_NSA_ILi32EEEEEESJ_SK_SJ_SK_NS1G_6fusion15FusionCallbacksIS1K_NS1N_17LinCombPerRowBiasISJ_fSJ_SJ_fLi8ELNS_15FloatRoundStyleE2EEESI_S1M_JEEES13_NS14_INS15_ILi2ELi4ELi3EEES18_NSU_INS5_IJS19_S1L_EEENS5_IJS1L_SB_EEEEEEENS4_17SM75_U32x4_LDSM_NENS4_14SM90_TMA_STOREES1X_NS4_17SM90_U32x4_STSM_NENS4_9Copy_AtomIJS20_SJ_EEEvEEEvvEEEEvNT_6ParamsE,(.L_x_258 - _ZN7cutlass13device_kernelINS_4gemm6kernel13GemmUniversalIN4cute5tupleIJiiiiEEENS1_10collective13CollectiveMmaINS1_34MainloopSm90TmaGmmaWarpSpecializedILi4ENS5_IJNS4_1CILi1EEESB_SB_EEENS1_35KernelTmaWarpSpecializedCooperativeEEENS5_IJNSA_ILi128EEENSA_ILi256EEENSA_ILi64EEEEEENS_6half_tENS5_IJlSB_lEEESJ_SK_NS4_8TiledMMAINS4_8MMA_AtomIJNS4_4SM904GMMA26MMA_64x256x16_F32F16F16_SSILNSO_5MajorE0ELSQ_0ELNSO_7ScaleInE1ELSR_1EEEEEENS4_6LayoutINS5_IJNSA_ILi2EEESB_SB_EEENS5_IJSB_NSA_ILi0EEESX_EEEEENS5_IJNS4_10UnderscoreES10_S10_EEEEENS4_13SM90_TMA_LOADENS4_14ComposedLayoutINS4_7SwizzleILi3ELi4ELi3EEENS4_18smem_ptr_flag_bitsILi16EEENSU_INS5_IJNSA_ILi8EEESH_EEENS5_IJSH_SB_EEEEEEEvNS4_8identityES13_S1D_vS1E_EENS_8epilogue10collective18CollectiveEpilogueINS1G_22Sm90TmaWarpSpecializedILi4ELi2ELi16ELb1ELb0EEEJSI_NS5_IJSF_NSA_ILi32EEEEEESJ_SK_SJ_SK_NS1G_6fusion15FusionCallbacksIS1K_NS1N_17LinCombPerRowBiasISJ_fSJ_SJ_fLi8ELNS_15FloatRoundStyleE2EEESI_S1M_JEEES13_NS14_INS15_ILi2ELi4ELi3EEES18_NSU_INS5_IJS19_S1L_EEENS5_IJS1L_SB_EEEEEEENS4_17SM75_U32x4_LDSM_NENS4_14SM90_TMA_STOREES1X_NS4_17SM90_U32x4_STSM_NENS4_9Copy_AtomIJS20_SJ_EEEvEEEvvEEEEvNT_6ParamsE)
        .other          _ZN7cutlass13device_kernelINS_4gemm6kernel13GemmUniversalIN4cute5tupleIJiiiiEEENS1_10collective13CollectiveMmaINS1_34MainloopSm90TmaGmmaWarpSpecializedILi4ENS5_IJNS4_1CILi1EEESB_SB_EEENS1_35KernelTmaWarpSpecializedCooperativeEEENS5_IJNSA_ILi128EEENSA_ILi256EEENSA_ILi64EEEEEENS_6half_tENS5_IJlSB_lEEESJ_SK_NS4_8TiledMMAINS4_8MMA_AtomIJNS4_4SM904GMMA26MMA_64x256x16_F32F16F16_SSILNSO_5MajorE0ELSQ_0ELNSO_7ScaleInE1ELSR_1EEEEEENS4_6LayoutINS5_IJNSA_ILi2EEESB_SB_EEENS5_IJSB_NSA_ILi0EEESX_EEEEENS5_IJNS4_10UnderscoreES10_S10_EEEEENS4_13SM90_TMA_LOADENS4_14ComposedLayoutINS4_7SwizzleILi3ELi4ELi3EEENS4_18smem_ptr_flag_bitsILi16EEENSU_INS5_IJNSA_ILi8EEESH_EEENS5_IJSH_SB_EEEEEEEvNS4_8identityES13_S1D_vS1E_EENS_8epilogue10collective18CollectiveEpilogueINS1G_22Sm90TmaWarpSpecializedILi4ELi2ELi16ELb1ELb0EEEJSI_NS5_IJSF_NSA_ILi32EEEEEESJ_SK_SJ_SK_NS1G_6fusion15FusionCallbacksIS1K_NS1N_17LinCombPerRowBiasISJ_fSJ_SJ_fLi8ELNS_15FloatRoundStyleE2EEESI_S1M_JEEES13_NS14_INS15_ILi2ELi4ELi3EEES18_NSU_INS5_IJS19_S1L_EEENS5_IJS1L_SB_EEEEEEENS4_17SM75_U32x4_LDSM_NENS4_14SM90_TMA_STOREES1X_NS4_17SM90_U32x4_STSM_NENS4_9Copy_AtomIJS20_SJ_EEEvEEEvvEEEEvNT_6ParamsE,@"STO_CUDA_ENTRY STV_DEFAULT"
_ZN7cutlass13device_kernelINS_4gemm6kernel13GemmUniversalIN4cute5tupleIJiiiiEEENS1_10collective13CollectiveMmaINS1_34MainloopSm90TmaGmmaWarpSpecializedILi4ENS5_IJNS4_1CILi1EEESB_SB_EEENS1_35KernelTmaWarpSpecializedCooperativeEEENS5_IJNSA_ILi128EEENSA_ILi256EEENSA_ILi64EEEEEENS_6half_tENS5_IJlSB_lEEESJ_SK_NS4_8TiledMMAINS4_8MMA_AtomIJNS4_4SM904GMMA26MMA_64x256x16_F32F16F16_SSILNSO_5MajorE0ELSQ_0ELNSO_7ScaleInE1ELSR_1EEEEEENS4_6LayoutINS5_IJNSA_ILi2EEESB_SB_EEENS5_IJSB_NSA_ILi0EEESX_EEEEENS5_IJNS4_10UnderscoreES10_S10_EEEEENS4_13SM90_TMA_LOADENS4_14ComposedLayoutINS4_7SwizzleILi3ELi4ELi3EEENS4_18smem_ptr_flag_bitsILi16EEENSU_INS5_IJNSA_ILi8EEESH_EEENS5_IJSH_SB_EEEEEEEvNS4_8identityES13_S1D_vS1E_EENS_8epilogue10collective18CollectiveEpilogueINS1G_22Sm90TmaWarpSpecializedILi4ELi2ELi16ELb1ELb0EEEJSI_NS5_IJSF_NSA_ILi32EEEEEESJ_SK_SJ_SK_NS1G_6fusion15FusionCallbacksIS1K_NS1N_17LinCombPerRowBiasISJ_fSJ_SJ_fLi8ELNS_15FloatRoundStyleE2EEESI_S1M_JEEES13_NS14_INS15_ILi2ELi4ELi3EEES18_NSU_INS5_IJS19_S1L_EEENS5_IJS1L_SB_EEEEEEENS4_17SM75_U32x4_LDSM_NENS4_14SM90_TMA_STOREES1X_NS4_17SM90_U32x4_STSM_NENS4_9Copy_AtomIJS20_SJ_EEEvEEEvvEEEEvNT_6ParamsE:
[----:B------:R-:W1:Y:S01]  /*0000*/  LDC R1, c[0x0][0x28] ;  /* 0x00000a00ff017b82 */ /* 0x000e620000000800 */
[----:B------:R-:W2:Y:S07]  /*0010*/  S2R R18, SR_TID.X ;  /* 0x0000000000127919 */ /* 0x000eae0000002100 */
[----:B------:R-:W3:Y:S01]  /*0020*/  LDC.64 R4, c[0x0][0x588] ;  /* 0x00016200ff047b82 */ /* 0x000ee20000000a00 */
[----:B------:R-:W-:Y:S01]  /*0030*/  ELECT P0, URZ, PT ;  /* 0x00000000003f782f */ /* 0x000fe20003800000 */
[----:B------:R-:W-:Y:S01]  /*0040*/  BSSY B0, `(.L_x_0) ;  /* 0x0000016000007945 */ /* 0x000fe20003800000 */
[----:B--2---:R-:W-:-:S02]  /*0050*/  SHF.R.U32.HI R11, RZ, 0x5, R18 ;  /* 0x00000005ff0b7819 */ /* 0x004fc40000011612 */
[----:B------:R-:W-:-:S03]  /*0060*/  SHF.R.U32.HI R2, RZ, 0x7, R18 ;  /* 0x00000007ff027819 */ /* 0x000fc60000011612 */
[----:B------:R-:W2:Y:S04]  /*0070*/  SHFL.IDX PT, R0, R11, RZ, 0x1f ;  /* 0x00001fff0b007589 */ /* 0x000ea800000e0000 */
[----:B------:R4:W1:Y:S01]  /*0080*/  SHFL.IDX PT, R9, R2, RZ, 0x1f ;  /* 0x00001fff02097589 */ /* 0x00086200000e0000 */
[----:B--2---:R-:W-:Y:S02]  /*0090*/  ISETP.NE.OR P0, PT, R0, RZ, !P0 ;  /* 0x000000ff0000720c */ /* 0x004fe40004705670 */
[----:B------:R-:W-:-:S11]  /*00a0*/  SHF.R.S32.HI R3, RZ, 0x1f, R0 ;  /* 0x0000001fff037819 */ /* 0x000fd60000011400 */
[----:B-1-34-:R-:W-:Y:S05]  /*00b0*/  @P0 BRA `(.L_x_1) ;  /* 0x0000000000380947 */ /* 0x01afea0003800000 */
[----:B------:R-:W-:Y:S02]  /*00c0*/  ULDC.64 UR4, c[0x0][0x198] ;  /* 0x0000660000047ab9 */ /* 0x000fe40000000a00 */
[----:B------:R-:W-:Y:S02]  /*00d0*/  UIADD3 UR6, UP0, UR4, 0xf0, URZ ;  /* 0x000000f004067890 */ /* 0x000fe4000ff1e03f */
[----:B------:R-:W-:Y:S02]  /*00e0*/  UIADD3 UR8, UP1, UR4, 0x1f0, URZ ;  /* 0x000001f004087890 */ /* 0x000fe4000ff3e03f */
[----:B------:R-:W-:Y:S02]  /*00f0*/  UIADD3 UR10, UP2, UR4, 0x3f0, URZ ;  /* 0x000003f0040a7890 */ /* 0x000fe4000ff5e03f */
[----:B------:R-:W-:Y:S02]  /*0100*/  UIADD3 UR4, UP3, UR4, 0x4f0, URZ ;  /* 0x000004f004047890 */ /* 0x000fe4000ff7e03f */
[----:B------:R-:W-:-:S02]  /*0110*/  UIADD3.X UR7, URZ, UR5, URZ, UP0, !UPT ;  /* 0x000000053f077290 */ /* 0x000fc400087fe43f */
[----:B------:R-:W-:Y:S02]  /*0120*/  UIADD3.X UR9, URZ, UR5, URZ, UP1, !UPT ;  /* 0x000000053f097290 */ /* 0x000fe40008ffe43f */
[----:B------:R-:W-:Y:S02]  /*0130*/  UIADD3.X UR11, URZ, UR5, URZ, UP2, !UPT ;  /* 0x000000053f0b7290 */ /* 0x000fe400097fe43f */
[----:B------:R-:W-:-:S03]  /*0140*/  UIADD3.X UR5, URZ, UR5, URZ, UP3, !UPT ;  /* 0x000000053f057290 */ /* 0x000fc60009ffe43f */
[----:B------:R1:W-:Y:S02]  /*0150*/  UTMACCTL.PF [UR6] ;  /* 0x00000000060079b9 */ /* 0x0003e40008040000 */
[----:B------:R1:W-:Y:S02]  /*0160*/  UTMACCTL.PF [UR8] ;  /* 0x00000000080079b9 */ /* 0x0003e40008040000 */
[----:B------:R1:W-:Y:S02]  /*0170*/  UTMACCTL.PF [UR10] ;  /* 0x000000000a0079b9 */ /* 0x0003e40008040000 */
[----:B------:R1:W-:Y:S02]  /*0180*/  UTMACCTL.PF [UR4] ;  /* 0x00000000040079b9 */ /* 0x0003e40008040000 */
[----:B-1----:R-:W-:Y:S01]  /*0190*/  NOP ;  /* 0x0000000000007918 */ /* 0x002fe20000000000 */
.L_x_1:
[----:B------:R-:W-:Y:S05]  /*01a0*/  BSYNC B0 ;  /* 0x0000000000007941 */ /* 0x000fea0003800000 */
.L_x_0:
[----:B------:R-:W-:Y:S01]  /*01b0*/  ULDC.64 UR4, c[0x0][0x590] ;  /* 0x0001640000047ab9 */ /* 0x000fe20000000a00 */
[----:B------:R-:W-:Y:S01]  /*01c0*/  LEA.HI R3, R3, R0, RZ, 0x2 ;  /* 0x0000000003037211 */ /* 0x000fe200078f10ff */
[----:B------:R-:W-:Y:S01]  /*01d0*/  ULDC.64 UR48, c[0x0][0x208] ;  /* 0x0000820000307ab9 */ /* 0x000fe20000000a00 */
[----:B------:R-:W-:Y:S01]  /*01e0*/  ISETP.NE.U32.AND P1, PT, RZ, UR4, PT ;  /* 0x00000004ff007c0c */ /* 0x000fe2000bf25070 */
[----:B------:R-:W-:Y:S01]  /*01f0*/  IMAD.MOV.U32 R6, RZ, RZ, R4 ;  /* 0x000000ffff067224 */ /* 0x000fe200078e0004 */
[----:B------:R-:W-:Y:S02]  /*0200*/  LOP3.LUT R3, R3, 0xfffffffc, RZ, 0xc0, !PT ;  /* 0xfffffffc03037812 */ /* 0x000fe400078ec0ff */
[----:B------:R-:W-:Y:S02]  /*0210*/  ISETP.NE.AND.EX P2, PT, RZ, UR5, PT, P1 ;  /* 0x00000005ff007c0c */ /* 0x000fe4000bf45310 */
[----:B------:R-:W-:Y:S01]  /*0220*/  PRMT R2, RZ, 0x7610, R2 ;  /* 0x00007610ff027816 */ /* 0x000fe20000000002 */
[----:B------:R-:W-:Y:S01]  /*0230*/  IMAD.IADD R0, R0, 0x1, -R3 ;  /* 0x0000000100007824 */ /* 0x000fe200078e0a03 */
[----:B------:R-:W-:-:S09]  /*0240*/  MOV R7, R5 ;  /* 0x0000000500077202 */ /* 0x000fd20000000f00 */
[----:B------:R-:W-:Y:S05]  /*0250*/  @P2 BRA `(.L_x_2) ;  /* 0x0000000000302947 */ /* 0x000fea0003800000 */
[----:B------:R-:W-:Y:S02]  /*0260*/  ULDC.64 UR6, c[0x0][0x588] ;  /* 0x0001620000067ab9 */ /* 0x000fe40000000a00 */
[----:B------:R-:W-:-:S04]  /*0270*/  ISETP.NE.U32.AND P0, PT, RZ, UR6, PT ;  /* 0x00000006ff007c0c */ /* 0x000fc8000bf05070 */
[----:B------:R-:W-:-:S13]  /*0280*/  ISETP.NE.AND.EX P0, PT, RZ, UR7, PT, P0 ;  /* 0x00000007ff007c0c */ /* 0x000fda000bf05300 */
[----:B------:R-:W-:Y:S05]  /*0290*/  @!P0 BRA `(.L_x_3) ;  /* 0x0000000000108947 */ /* 0x000fea0003800000 */
[----:B------:R-:W2:Y:S02]  /*02a0*/  LDG.E R2, desc[UR48][R6.64] ;  /* 0x0000003006027981 */ /* 0x000ea4000c1e1900 */
[----:B--2---:R-:W-:Y:S01]  /*02b0*/  FSETP.NEU.AND P3, PT, R2, RZ, PT ;  /* 0x000000ff0200720b */ /* 0x004fe20003f6d000 */
[----:B------:R-:W-:Y:S01]  /*02c0*/  IMAD.MOV.U32 R2, RZ, RZ, 0x1 ;  /* 0x00000001ff027424 */ /* 0x000fe200078e00ff */
[----:B------:R-:W-:Y:S11]  /*02d0*/  BRA `(.L_x_2) ;  /* 0x0000000000107947 */ /* 0x000ff60003800000 */
.L_x_3:
[----:B------:R-:W-:Y:S01]  /*02e0*/  ULDC UR6, c[0x0][0x580] ;  /* 0x0001600000067ab9 */ /* 0x000fe20000000800 */
[----:B------:R-:W-:Y:S01]  /*02f0*/  IMAD.MOV.U32 R2, RZ, RZ, 0x1 ;  /* 0x00000001ff027424 */ /* 0x000fe200078e00ff */
[----:B------:R-:W-:Y:S02]  /*0300*/  FSETP.NEU.AND P3, PT, RZ, UR6, PT ;  /* 0x00000006ff007c0b */ /* 0x000fe4000bf6d000 */
[----:B------:R-:W-:-:S11]  /*0310*/  CS2R R6, SRZ ;  /* 0x0000000000067805 */ /* 0x000fd6000001ff00 */
.L_x_2:
[----:B------:R-:W-:Y:S02]  /*0320*/  ISETP.NE.U32.AND P0, PT, R6, RZ, PT ;  /* 0x000000ff0600720c */ /* 0x000fe40003f05070 */
[----:B------:R-:W-:Y:S02]  /*0330*/  ISETP.NE.AND.EX P1, PT, RZ, UR5, PT, P1 ;  /* 0x00000005ff007c0c */ /* 0x000fe4000bf25310 */
[----:B------:R-:W-:Y:S02]  /*0340*/  ISETP.NE.AND.EX P0, PT, R7, RZ, PT, P0 ;  /* 0x000000ff0700720c */ /* 0x000fe40003f05300 */
[----:B------:R-:W-:-:S11]  /*0350*/  MOV R3, 0x1 ;  /* 0x0000000100037802 */ /* 0x000fd60000000f00 */
[----:B------:R-:W-:Y:S05]  /*0360*/  @P0 BRA P1, `(.L_x_4) ;  /* 0x0000000000300947 */ /* 0x000fea0000800000 */
[----:B------:R-:W-:Y:S02]  /*0370*/  ISETP.NE.U32.AND P1, PT, RZ, UR4, PT ;  /* 0x00000004ff007c0c */ /* 0x000fe4000bf25070 */
[----:B------:R-:W-:Y:S02]  /*0380*/  ISETP.NE.U32.AND P0, PT, R6, RZ, PT ;  /* 0x000000ff0600720c */ /* 0x000fe40003f05070 */
[----:B------:R-:W-:Y:S02]  /*0390*/  ISETP.NE.AND.EX P1, PT, RZ, UR5, PT, P1 ;  /* 0x00000005ff007c0c */ /* 0x000fe4000bf25310 */
[----:B------:R-:W-:Y:S02]  /*03a0*/  PRMT R2, R2, 0x9910, RZ ;  /* 0x0000991002027816 */ /* 0x000fe400000000ff */
[----:B------:R-:W-:Y:S02]  /*03b0*/  ISETP.NE.AND.EX P0, PT, R7, RZ, PT, P0 ;  /* 0x000000ff0700720c */ /* 0x000fe40003f05300 */
[----:B------:R-:W-:-:S02]  /*03c0*/  ISETP.NE.AND P4, PT, R2, RZ, PT ;  /* 0x000000ff0200720c */ /* 0x000fc40003f85270 */
[----:B------:R-:W-:Y:S02]  /*03d0*/  SEL R3, RZ, 0xffffffff, P3 ;  /* 0xffffffffff037807 */ /* 0x000fe40001800000 */
[----:B------:R-:W-:-:S04]  /*03e0*/  SEL R2, RZ, 0xffffffff, P0 ;  /* 0xffffffffff027807 */ /* 0x000fc80000000000 */
[----:B------:R-:W-:-:S04]  /*03f0*/  @P1 SEL R3, R2, R3, !P4 ;  /* 0x0000000302031207 */ /* 0x000fc80006000000 */
[----:B------:R-:W-:-:S04]  /*0400*/  LOP3.LUT R3, R3, 0x1, RZ, 0xc0, !PT ;  /* 0x0000000103037812 */ /* 0x000fc800078ec0ff */
[----:B------:R-:W-:-:S04]  /*0410*/  ISETP.NE.U32.AND P0, PT, R3, 0x1, PT ;  /* 0x000000010300780c */ /* 0x000fc80003f05070 */
[----:B------:R-:W-:-:S09]  /*0420*/  SEL R3, RZ, 0x1, !P0 ;  /* 0x00000001ff037807 */ /* 0x000fd20004000000 */
.L_x_4:
[----:B------:R-:W1:Y:S02]  /*0430*/  SHFL.IDX PT, R2, R11, RZ, 0x1f ;  /* 0x00001fff0b027589 */ /* 0x000e6400000e0000 */
[----:B-1----:R-:W-:-:S13]  /*0440*/  ISETP.NE.AND P0, PT, R2, RZ, PT ;  /* 0x000000ff0200720c */ /* 0x002fda0003f05270 */
[----:B------:R-:W-:Y:S05]  /*0450*/  @P0 BRA `(.L_x_5) ;  /* 0x0000000000580947 */ /* 0x000fea0003800000 */
[----:B------:R-:W1:Y:S01]  /*0460*/  S2UR UR8, SR_CgaCtaId ;  /* 0x00000000000879c3 */ /* 0x000e620000008800 */
[----:B------:R-:W-:Y:S01]  /*0470*/  UMOV UR4, 0x400 ;  /* 0x0000040000047882 */ /* 0x000fe20000000000 */
[----:B------:R-:W-:Y:S01]  /*0480*/  UMOV UR5, 0x1 ;  /* 0x0000000100057882 */ /* 0x000fe20000000000 */
[----:B------:R-:W-:Y:S01]  /*0490*/  UMOV UR6, 0x100 ;  /* 0x0000010000067882 */ /* 0x000fe20000000000 */
[----:B------:R-:W-:Y:S01]  /*04a0*/  ELECT P0, URZ, PT ;  /* 0x00000000003f782f */ /* 0x000fe20003800000 */
[----:B------:R-:W-:-:S04]  /*04b0*/  UIADD3 UR6, -UR6, 0x100000, URZ ;  /* 0x0010000006067890 */ /* 0x000fc8000fffe13f */
[----:B------:R-:W-:Y:S02]  /*04c0*/  USHF.L.U32 UR7, UR6, 0xb, URZ ;  /* 0x0000000b06077899 */ /* 0x000fe4000800063f */
[----:B------:R-:W-:Y:S02]  /*04d0*/  USHF.L.U32 UR6, UR6, 0x1, URZ ;  /* 0x0000000106067899 */ /* 0x000fe4000800063f */
[----:B-1----:R-:W-:Y:S02]  /*04e0*/  ULEA UR8, UR8, UR4, 0x18 ;  /* 0x0000000408087291 */ /* 0x002fe4000f8ec03f */
[----:B------:R-:W-:-:S04]  /*04f0*/  UIADD3 UR4, -UR5, 0x100000, URZ ;  /* 0x0010000005047890 */ /* 0x000fc8000fffe13f */
[----:B------:R-:W-:Y:S02]  /*0500*/  USHF.L.U32 UR5, UR4, 0xb, URZ ;  /* 0x0000000b04057899 */ /* 0x000fe4000800063f */
[----:B------:R-:W-:Y:S01]  /*0510*/  USHF.L.U32 UR4, UR4, 0x1, URZ ;  /* 0x0000000104047899 */ /* 0x000fe2000800063f */
[----:B------:R-:W1:Y:S11]  /*0520*/  FENCE.VIEW.ASYNC.S ;  /* 0x00000000000073c6 */ /* 0x000e760000000000 */
[----:B-1----:R1:W2:Y:S01]  /*0530*/  SYNCS.EXCH.64 URZ, [UR8], UR4 ;  /* 0x00000004083f75b2 */ /* 0x0022a20008000100 */
[----:B------:R1:W3:Y:S01]  /*0540*/  SYNCS.EXCH.64 URZ, [UR8+0x20], UR6 ;  /* 0x00002006083f75b2 */ /* 0x0002e20008000100 */
[----:B------:R1:W4:Y:S01]  /*0550*/  SYNCS.EXCH.64 URZ, [UR8+0x8], UR4 ;  /* 0x00000804083f75b2 */ /* 0x0003220008000100 */
[----:B------:R1:W1:Y:S01]  /*0560*/  SYNCS.EXCH.64 URZ, [UR8+0x28], UR6 ;  /* 0x00002806083f75b2 */ /* 0x0002620008000100 */
[----:B------:R1:W1:Y:S01]  /*0570*/  SYNCS.EXCH.64 URZ, [UR8+0x10], UR4 ;  /* 0x00001004083f75b2 */ /* 0x0002620008000100 */
[----:B------:R1:W1:Y:S01]  /*0580*/  SYNCS.EXCH.64 URZ, [UR8+0x30], UR6 ;  /* 0x00003006083f75b2 */ /* 0x0002620008000100 */
[----:B------:R1:W1:Y:S01]  /*0590*/  SYNCS.EXCH.64 URZ, [UR8+0x18], UR4 ;  /* 0x00001804083f75b2 */ /* 0x0002620008000100 */
[----:B------:R1:W1:Y:S01]  /*05a0*/  SYNCS.EXCH.64 URZ, [UR8+0x38], UR6 ;  /* 0x00003806083f75b2 */ /* 0x0002620008000100 */
[----:B------:R-:W-:Y:S01]  /*05b0*/  NOP ;  /* 0x0000000000007918 */ /* 0x000fe20000000000 */
.L_x_5:
[----:B------:R-:W5:Y:S01]  /*05c0*/  SHFL.IDX PT, R6, R11, RZ, 0x1f ;  /* 0x00001fff0b067589 */ /* 0x000f6200000e0000 */
[----:B------:R-:W1:Y:S01]  /*05d0*/  LDC R2, c[0x0][0x904] ;  /* 0x00024100ff027b82 */ /* 0x000e620000000800 */
[----:B------:R-:W-:Y:S01]  /*05e0*/  NOP ;  /* 0x0000000000007918 */ /* 0x000fe20000000000 */
[----:B-----5:R-:W-:-:S13]  /*05f0*/  ISETP.NE.AND P0, PT, R6, RZ, PT ;  /* 0x000000ff0600720c */ /* 0x020fda0003f05270 */
[----:B------:R-:W-:Y:S05]  /*0600*/  @P0 BRA `(.L_x_6) ;  /* 0x0000000000580947 */ /* 0x000fea0003800000 */
[----:B-1----:R-:W1:Y:S01]  /*0610*/  S2UR UR5, SR_CgaCtaId ;  /* 0x00000000000579c3 */ /* 0x002e620000008800 */
[----:B------:R-:W-:Y:S01]  /*0620*/  UMOV UR4, 0x400 ;  /* 0x0000040000047882 */ /* 0x000fe20000000000 */
[----:B------:R-:W-:Y:S01]  /*0630*/  UMOV UR6, 0x20 ;  /* 0x0000002000067882 */ /* 0x000fe20000000000 */
[----:B------:R-:W-:Y:S01]  /*0640*/  UMOV UR7, 0x100 ;  /* 0x0000010000077882 */ /* 0x000fe20000000000 */
[----:B------:R-:W-:Y:S01]  /*0650*/  ELECT P0, URZ, PT ;  /* 0x00000000003f782f */ /* 0x000fe20003800000 */
[----:B-1----:R-:W-:Y:S02]  /*0660*/  ULEA UR8, UR5, UR4, 0x18 ;  /* 0x0000000405087291 */ /* 0x002fe4000f8ec03f */
[----:B------:R-:W-:-:S04]  /*0670*/  UIADD3 UR4, -UR6, 0x100000, URZ ;  /* 0x0010000006047890 */ /* 0x000fc8000fffe13f */
[----:B------:R-:W-:Y:S02]  /*0680*/  USHF.L.U32 UR5, UR4, 0xb, URZ ;  /* 0x0000000b04057899 */ /* 0x000fe4000800063f */
[----:B------:R-:W-:Y:S02]  /*0690*/  USHF.L.U32 UR4, UR4, 0x1, URZ ;  /* 0x0000000104047899 */ /* 0x000fe4000800063f */
[----:B------:R-:W-:-:S04]  /*06a0*/  UIADD3 UR6, -UR7, 0x100000, URZ ;  /* 0x0010000007067890 */ /* 0x000fc8000fffe13f */
[----:B------:R-:W-:Y:S02]  /*06b0*/  USHF.L.U32 UR7, UR6, 0xb, URZ ;  /* 0x0000000b06077899 */ /* 0x000fe4000800063f */
[----:B------:R-:W-:Y:S01]  /*06c0*/  USHF.L.U32 UR6, UR6, 0x1, URZ ;  /* 0x0000000106067899 */ /* 0x000fe2000800063f */
[----:B------:R-:W1:Y:S03]  /*06d0*/  FENCE.VIEW.ASYNC.S ;  /* 0x00000000000073c6 */ /* 0x000e660000000000 */
[----:B-1----:R1:W1:Y:S08]  /*06e0*/  SYNCS.EXCH.64 URZ, [UR8+0x40], UR4 ;  /* 0x00004004083f75b2 */ /* 0x0022700008000100 */
[----:B------:R1:W1:Y:S01]  /*06f0*/  SYNCS.EXCH.64 URZ, [UR8+0x60], UR6 ;  /* 0x00006006083f75b2 */ /* 0x0002620008000100 */
[----:B------:R1:W1:Y:S01]  /*0700*/  SYNCS.EXCH.64 URZ, [UR8+0x48], UR4 ;  /* 0x00004804083f75b2 */ /* 0x0002620008000100 */
[----:B------:R1:W1:Y:S01]  /*0710*/  SYNCS.EXCH.64 URZ, [UR8+0x68], UR6 ;  /* 0x00006806083f75b2 */ /* 0x0002620008000100 */
[----:B------:R1:W1:Y:S01]  /*0720*/  SYNCS.EXCH.64 URZ, [UR8+0x50], UR4 ;  /* 0x00005004083f75b2 */ /* 0x0002620008000100 */
[----:B------:R1:W1:Y:S01]  /*0730*/  SYNCS.EXCH.64 URZ, [UR8+0x70], UR6 ;  /* 0x00007006083f75b2 */ /* 0x0002620008000100 */
[----:B------:R1:W1:Y:S01]  /*0740*/  SYNCS.EXCH.64 URZ, [UR8+0x58], UR4 ;  /* 0x00005804083f75b2 */ /* 0x0002620008000100 */
[----:B------:R1:W1:Y:S01]  /*0750*/  SYNCS.EXCH.64 URZ, [UR8+0x78], UR6 ;  /* 0x00007806083f75b2 */ /* 0x0002620008000100 */
[----:B------:R-:W-:Y:S01]  /*0760*/  NOP ;  /* 0x0000000000007918 */ /* 0x000fe20000000000 */
.L_x_6:
[----:B------:R-:W5:Y:S01]  /*0770*/  SHFL.IDX PT, R11, R11, RZ, 0x1f ;  /* 0x00001fff0b0b7589 */ /* 0x000f6200000e0000 */
[----:B-1----:R-:W-:Y:S02]  /*0780*/  ISETP.NE.AND P6, PT, R2, 0x1, PT ;  /* 0x000000010200780c */ /* 0x002fe40003fc5270 */
[----:B------:R-:W-:Y:S01]  /*0790*/  ELECT P0, URZ, PT ;  /* 0x00000000003f782f */ /* 0x000fe20003800000 */
[----:B------:R-:W1:Y:S01]  /*07a0*/  S2UR UR37, SR_CgaCtaId ;  /* 0x00000000002579c3 */ /* 0x000e620000008800 */
[----:B------:R-:W2:Y:S01]  /*07b0*/  S2R R6, SR_CTAID.Y ;  /* 0x0000000000067919 */ /* 0x000ea20000002600 */
[----:B------:R-:W-:Y:S01]  /*07c0*/  P2R R7, PR, RZ, 0x40 ;  /* 0x00000040ff077803 */ /* 0x000fe20000000000 */
[----:B------:R-:W-:Y:S01]  /*07d0*/  UMOV UR4, 0x20 ;  /* 0x0000002000047882 */ /* 0x000fe20000000000 */
[C---:B------:R-:W-:Y:S01]  /*07e0*/  ISETP.NE.AND P3, PT, R0.reuse, RZ, PT ;  /* 0x000000ff0000720c */ /* 0x040fe20003f65270 */
[----:B------:R-:W3:Y:S01]  /*07f0*/  S2R R8, SR_CTAID.X ;  /* 0x0000000000087919 */ /* 0x000ee20000002500 */
[----:B------:R-:W-:Y:S01]  /*0800*/  ISETP.NE.AND P4, PT, R9, RZ, PT ;  /* 0x000000ff0900720c */ /* 0x000fe20003f85270 */
[----:B------:R-:W-:Y:S01]  /*0810*/  NOP ;  /* 0x0000000000007918 */ /* 0x000fe20000000000 */
[----:B------:R-:W-:Y:S01]  /*0820*/  UMOV UR38, 0x1 ;  /* 0x0000000100267882 */ /* 0x000fe20000000000 */
[----:B------:R-:W-:Y:S01]  /*0830*/  BSSY B6, `(.L_x_7) ;  /* 0x0000947000067945 */ /* 0x000fe20003800000 */
[----:B------:R-:W3:Y:S08]  /*0840*/  @P6 LDC R17, c[0x0][0x10] ;  /* 0x00000400ff116b82 */ /* 0x000ef00000000800 */
[----:B------:R-:W4:Y:S01]  /*0850*/  @!P6 LDC R7, c[0x0][0xc] ;  /* 0x00000300ff07eb82 */ /* 0x000f220000000800 */
[----:B-----5:R-:W-:Y:S01]  /*0860*/  ISETP.NE.OR P1, PT, R11, RZ, !P0 ;  /* 0x000000ff0b00720c */ /* 0x020fe20004725670 */
[----:B------:R-:W-:Y:S01]  /*0870*/  @P6 IMAD.MOV.U32 R11, RZ, RZ, RZ ;  /* 0x000000ffff0b6224 */ /* 0x000fe200078e00ff */
[----:B------:R-:W-:-:S04]  /*0880*/  ISETP.EQ.OR P0, PT, R0, 0x3, !P3 ;  /* 0x000000030000780c */ /* 0x000fc80005f02670 */
[----:B------:R-:W-:-:S04]  /*0890*/  ISETP.EQ.AND P0, PT, R9, RZ, P0 ;  /* 0x000000ff0900720c */ /* 0x000fc80000702270 */
[----:B------:R-:W-:Y:S01]  /*08a0*/  SEL R22, RZ, 0x1, !P0 ;  /* 0x00000001ff167807 */ /* 0x000fe20004000000 */
[----:B--2---:R-:W-:Y:S02]  /*08b0*/  @P6 IMAD.MOV.U32 R10, RZ, RZ, R6 ;  /* 0x000000ffff0a6224 */ /* 0x004fe400078e0006 */
[----:B------:R-:W-:Y:S01]  /*08c0*/  VOTEU.ALL UP0, P1 ;  /* 0x00000000003f7886 */ /* 0x000fe20000800000 */
[----:B------:R-:W-:Y:S01]  /*08d0*/  VOTEU.ALL UP1, P1 ;  /* 0x00000000003f7886 */ /* 0x000fe20000820000 */
[----:B---3--:R-:W-:Y:S01]  /*08e0*/  @P6 IMAD.WIDE.U32 R16, R8, R17, R10 ;  /* 0x0000001108106225 */ /* 0x008fe200078e000a */
[----:B------:R-:W-:Y:S02]  /*08f0*/  @P6 MOV R11, RZ ;  /* 0x000000ff000b6202 */ /* 0x000fe40000000f00 */
[----:B------:R-:W-:Y:S01]  /*0900*/  @!UP0 UMOV UR6, 0x400 ;  /* 0x0000040000068882 */ /* 0x000fe20000000000 */
[----:B------:R-:W-:-:S04]  /*0910*/  @!UP0 UIADD3 UR4, -UR4, 0x100000, URZ ;  /* 0x0010000004048890 */ /* 0x000fc8000fffe13f */
[----:B------:R-:W-:Y:S02]  /*0920*/  @!UP0 USHF.L.U32 UR5, UR4, 0xb, URZ ;  /* 0x0000000b04058899 */ /* 0x000fe4000800063f */
[----:B------:R-:W-:Y:S01]  /*0930*/  @!UP0 USHF.L.U32 UR4, UR4, 0x1, URZ ;  /* 0x0000000104048899 */ /* 0x000fe2000800063f */
[----:B------:R-:W-:Y:S01]  /*0940*/  @!P6 IMAD.MOV.U32 R10, RZ, RZ, R6 ;  /* 0x000000ffff0ae224 */ /* 0x000fe200078e0006 */
[----:B-1----:R-:W-:Y:S01]  /*0950*/  @!UP0 ULEA UR8, UR37, UR6, 0x18 ;  /* 0x0000000625088291 */ /* 0x002fe2000f8ec03f */
[----:B------:R-:W-:Y:S01]  /*0960*/  @P6 IMAD.IADD R17, R17, 0x1, R11 ;  /* 0x0000000111116824 */ /* 0x000fe200078e020b */
[----:B------:R-:W-:Y:S01]  /*0970*/  VOTEU.ALL UP0, P1 ;  /* 0x00000000003f7886 */ /* 0x000fe20000800000 */
[----:B------:R-:W-:Y:S01]  /*0980*/  ULDC UR6, c[0x0][0xc] ;  /* 0x0000030000067ab9 */ /* 0x000fe20000000800 */
[----:B------:R-:W-:Y:S01]  /*0990*/  ULDC UR7, c[0x0][0x10] ;  /* 0x0000040000077ab9 */ /* 0x000fe20000000800 */
[----:B------:R-:W-:Y:S01]  /*09a0*/  IADD3 R11, R9, -0x1, RZ ;  /* 0xffffffff090b7810 */ /* 0x000fe20007ffe0ff */
[----:B------:R-:W-:Y:S01]  /*09b0*/  IMAD.MOV.U32 R9, RZ, RZ, RZ ;  /* 0x000000ffff097224 */ /* 0x000fe200078e00ff */
[----:B------:R-:W-:-:S02]  /*09c0*/  ISETP.EQ.AND P1, PT, R0, 0x2, !P4 ;  /* 0x000000020000780c */ /* 0x000fc40006722270 */
[----:B------:R-:W-:Y:S01]  /*09d0*/  ISETP.GE.U32.AND P5, PT, R11, 0x2, PT ;  /* 0x000000020b00780c */ /* 0x000fe20003fa6070 */
[----:B----4-:R-:W-:Y:S01]  /*09e0*/  @!P6 IMAD.WIDE.U32 R6, R7, R10, R8 ;  /* 0x0000000a0706e225 */ /* 0x010fe200078e0008 */
[----:B------:R-:W-:Y:S01]  /*09f0*/  SEL R19, RZ, 0x1, !P1 ;  /* 0x00000001ff137807 */ /* 0x000fe20004800000 */
[----:B------:R-:W1:Y:S02]  /*0a00*/  FENCE.VIEW.ASYNC.S ;  /* 0x00000000000073c6 */ /* 0x000e640000000000 */
[----:B-1----:R-:W1:Y:S01]  /*0a10*/  @!UP0 SYNCS.EXCH.64 URZ, [UR8+0x80], UR4 ;  /* 0x00008004083f85b2 */ /* 0x002e620008000100 */
[----:B------:R-:W-:Y:S01]  /*0a20*/  SEL R22, R22, 0x2, P5 ;  /* 0x0000000216167807 */ /* 0x000fe20002800000 */
[----:B------:R-:W-:Y:S01]  /*0a30*/  @!P6 IMAD.MOV.U32 R16, RZ, RZ, R6 ;  /* 0x000000ffff10e224 */ /* 0x000fe200078e0006 */
[----:B------:R-:W-:Y:S02]  /*0a40*/  @!P6 MOV R17, R7 ;  /* 0x000000070011e202 */ /* 0x000fe40000000f00 */
[----:B------:R-:W-:Y:S01]  /*0a50*/  SEL R19, R19, 0x2, P5 ;  /* 0x0000000213137807 */ /* 0x000fe20002800000 */
[----:B------:R2:W1:Y:S01]  /*0a60*/  @!UP1 SYNCS.EXCH.64 URZ, [UR8+0x88], UR4 ;  /* 0x00008804083f95b2 */ /* 0x0004620008000100 */
[----:B------:R-:W-:Y:S01]  /*0a70*/  NOP ;  /* 0x0000000000007918 */ /* 0x000fe20000000000 */
[----:B--2---:R-:W-:-:S03]  /*0a80*/  UIMAD.WIDE.U32 UR4, UR6, UR7, URZ ;  /* 0x00000007060472a5 */ /* 0x004fc6000f8e003f */
[----:B------:R-:W-:Y:S02]  /*0a90*/  ULDC UR6, c[0x0][0x14] ;  /* 0x0000050000067ab9 */ /* 0x000fe40000000800 */
[----:B------:R-:W-:Y:S02]  /*0aa0*/  UIMAD.WIDE.U32 UR46, UR4, UR6, URZ ;  /* 0x00000006042e72a5 */ /* 0x000fe4000f8e003f */
[----:B------:R-:W-:-:S04]  /*0ab0*/  UIMAD UR39, UR5, UR6, URZ ;  /* 0x00000006052772a4 */ /* 0x000fc8000f8e023f */
[----:B------:R-:W-:Y:S01]  /*0ac0*/  UIADD3 UR39, UR47, UR39, URZ ;  /* 0x000000272f277290 */ /* 0x000fe2000fffe03f */
[----:B-1----:R-:W-:Y:S06]  /*0ad0*/  BAR.SYNC.DEFER_BLOCKING 0x0 ;  /* 0x0000000000007b1d */ /* 0x002fec0000010000 */
[----:B------:R-:W-:Y:S05]  /*0ae0*/  @!P4 BRA `(.L_x_8) ;  /* 0x0000006000e8c947 */ /* 0x000fea0003800000 */
[----:B------:R-:W-:-:S13]  /*0af0*/  ISETP.GT.U32.AND P0, PT, R11, 0x1, PT ;  /* 0x000000010b00780c */ /* 0x000fda0003f04070 */
[----:B------:R-:W-:Y:S05]  /*0b00*/  @P0 BRA `(.L_x_9) ;  /* 0x0000009000640947 */ /* 0x000fea0003800000 */
[----:B------:R-:W-:Y:S01]  /*0b10*/  ULDC.64 UR4, c[0x0][0x8f8] ;  /* 0x00023e0000047ab9 */ /* 0x000fe20000000a00 */
[----:B------:R-:W-:Y:S01]  /*0b20*/  UMOV UR43, 0xffffffff ;  /* 0xffffffff002b7882 */ /* 0x000fe20000000000 */
[----:B------:R-:W-:Y:S01]  /*0b30*/  ISETP.GE.U32.AND P0, PT, R16, UR4, PT ;  /* 0x0000000410007c0c */ /* 0x000fe2000bf06070 */
[----:B------:R-:W-:Y:S01]  /*0b40*/  IMAD.MOV.U32 R154, RZ, RZ, -0x1 ;  /* 0xffffffffff9a7424 */ /* 0x000fe200078e00ff */
[----:B------:R-:W-:Y:S01]  /*0b50*/  PRMT R152, RZ, 0x7610, R152 ;  /* 0x00007610ff987816 */ /* 0x000fe20000000098 */
[----:B------:R-:W-:Y:S01]  /*0b60*/  IMAD.MOV.U32 R153, RZ, RZ, -0x1 ;  /* 0xffffffffff997424 */ /* 0x000fe200078e00ff */
[----:B------:R-:W-:Y:S02]  /*0b70*/  ISETP.GE.U32.AND.EX P0, PT, R17, UR5, PT, P0 ;  /* 0x0000000511007c0c */ /* 0x000fe4000bf06100 */
[----:B------:R-:W-:-:S11]  /*0b80*/  PRMT R0, RZ, 0x7610, R0 ;  /* 0x00007610ff007816 */ /* 0x000fd60000000000 */
[----:B------:R-:W-:Y:S05]  /*0b90*/  @P0 BRA `(.L_x_10) ;  /* 0x0000000400580947 */ /* 0x000fea0003800000 */
[----:B------:R-:W1:Y:S01]  /*0ba0*/  LDC.64 R14, c[0x0][0x8d0] ;  /* 0x00023400ff0e7b82 */ /* 0x000e620000000a00 */
[----:B------:R-:W-:Y:S01]  /*0bb0*/  MOV R4, R16 ;  /* 0x0000001000047202 */ /* 0x000fe20000000f00 */
[----:B------:R-:W-:-:S06]  /*0bc0*/  IMAD.MOV.U32 R5, RZ, RZ, R17 ;  /* 0x000000ffff057224 */ /* 0x000fcc00078e0011 */
[----:B------:R-:W2:Y:S08]  /*0bd0*/  LDC R0, c[0x0][0x8d8] ;  /* 0x00023600ff007b82 */ /* 0x000eb00000000800 */
[----:B------:R-:W3:Y:S01]  /*0be0*/  LDC.64 R20, c[0x0][0x8c8] ;  /* 0x00023200ff147b82 */ /* 0x000ee20000000a00 */
[----:B-1----:R-:W-:-:S04]  /*0bf0*/  ISETP.NE.U32.AND P0, PT, R14, RZ, PT ;  /* 0x000000ff0e00720c */ /* 0x002fc80003f05070 */
[----:B------:R-:W-:-:S13]  /*0c00*/  ISETP.NE.AND.EX P0, PT, R15, RZ, PT, P0 ;  /* 0x000000ff0f00720c */ /* 0x000fda0003f05300 */
[----:B--23--:R-:W-:Y:S05]  /*0c10*/  @!P0 BRA `(.L_x_11) ;  /* 0x0000000000288947 */ /* 0x00cfea0003800000 */
[----:B------:R-:W1:Y:S02]  /*0c20*/  LDC R3, c[0x0][0x8dc] ;  /* 0x00023700ff037b82 */ /* 0x000e640000000800 */
[----:B-1----:R-:W-:-:S05]  /*0c30*/  IADD3 R3, P0, R16, R3, RZ ;  /* 0x0000000310037210 */ /* 0x002fca0007f1e0ff */
[----:B------:R-:W-:-:S04]  /*0c40*/  IMAD.X R11, RZ, RZ, R17, P0 ;  /* 0x000000ffff0b7224 */ /* 0x000fc800000e0611 */
[----:B------:R-:W-:-:S04]  /*0c50*/  IMAD.WIDE.U32 R4, R11, R14, RZ ;  /* 0x0000000e0b047225 */ /* 0x000fc800078e00ff */
[----:B------:R-:W-:-:S04]  /*0c60*/  IMAD.WIDE.U32 R6, P0, R3, R15, R4 ;  /* 0x0000000f03067225 */ /* 0x000fc80007800004 */
[----:B------:R-:W-:Y:S01]  /*0c70*/  IMAD.WIDE.U32 R4, R3, R14, RZ ;  /* 0x0000000e03047225 */ /* 0x000fe200078e00ff */
[----:B------:R-:W-:-:S03]  /*0c80*/  IADD3.X R13, RZ, RZ, RZ, P0, !PT ;  /* 0x000000ffff0d7210 */ /* 0x000fc600007fe4ff */
[----:B------:R-:W-:Y:S01]  /*0c90*/  IMAD.MOV.U32 R12, RZ, RZ, R7 ;  /* 0x000000ffff0c7224 */ /* 0x000fe200078e0007 */
[----:B------:R-:W-:-:S05]  /*0ca0*/  IADD3 RZ, P0, R5, R6, RZ ;  /* 0x0000000605ff7210 */ /* 0x000fca0007f1e0ff */
[----:B------:R-:W-:-:S08]  /*0cb0*/  IMAD.WIDE.U32.X R4, R11, R15, R12, P0 ;  /* 0x0000000f0b047225 */ /* 0x000fd000000e040c */
.L_x_11:
[-CC-:B------:R-:W-:Y:S01]  /*0cc0*/  SHF.R.U64 R27, R4, R0.reuse, R5.reuse ;  /* 0x00000000041b7219 */ /* 0x180fe20000001205 */
[----:B------:R-:W1:Y:S01]  /*0cd0*/  LDC.64 R24, c[0x0][0x8e8] ;  /* 0x00023a00ff187b82 */ /* 0x000e620000000a00 */
[----:B------:R-:W-:Y:S01]  /*0ce0*/  SHF.R.U32.HI R0, RZ, R0, R5 ;  /* 0x00000000ff007219 */ /* 0x000fe20000011605 */
[----:B------:R-:W-:Y:S01]  /*0cf0*/  ULDC UR4, c[0x0][0x150] ;  /* 0x0000540000047ab9 */ /* 0x000fe20000000800 */
[----:B------:R-:W-:-:S05]  /*0d00*/  IADD3 R3, P0, RZ, -R27, RZ ;  /* 0x8000001bff037210 */ /* 0x000fca0007f1e0ff */
[----:B------:R-:W-:Y:S01]  /*0d10*/  IMAD.X R5, RZ, RZ, ~R0, P0 ;  /* 0x000000ffff057224 */ /* 0x000fe200000e0e00 */
[----:B------:R-:W2:Y:S03]  /*0d20*/  LDC R6, c[0x0][0x8c0] ;  /* 0x00023000ff067b82 */ /* 0x000ea60000000800 */
[-C--:B------:R-:W-:Y:S02]  /*0d30*/  IMAD R0, R5, R20.reuse, RZ ;  /* 0x0000001405007224 */ /* 0x080fe400078e02ff */
[----:B------:R-:W-:-:S03]  /*0d40*/  IMAD.WIDE.U32 R4, R3, R20, R16 ;  /* 0x0000001403047225 */ /* 0x000fc600078e0010 */
[----:B------:R-:W3:Y:S01]  /*0d50*/  LDC R14, c[0x0][0x8b0] ;  /* 0x00022c00ff0e7b82 */ /* 0x000ee20000000800 */
[----:B------:R-:W-:Y:S01]  /*0d60*/  IMAD R3, R3, R21, R0 ;  /* 0x0000001503037224 */ /* 0x000fe200078e0200 */
[----:B------:R-:W-:-:S04]  /*0d70*/  I2FP.F32.U32 R0, R8 ;  /* 0x0000000800007245 */ /* 0x000fc80000201000 */
[----:B------:R-:W-:Y:S01]  /*0d80*/  IADD3 R5, R5, R3, RZ ;  /* 0x0000000305057210 */ /* 0x000fe20007ffe0ff */
[----:B------:R-:W-:Y:S01]  /*0d90*/  FMUL R0, R0, UR4 ;  /* 0x0000000400007c20 */ /* 0x000fe20008400000 */
[----:B------:R-:W4:Y:S01]  /*0da0*/  LDC R3, c[0x0][0x144] ;  /* 0x00005100ff037b82 */ /* 0x000f220000000800 */
[----:B-1----:R-:W-:Y:S01]  /*0db0*/  ISETP.NE.U32.AND P0, PT, R24, RZ, PT ;  /* 0x000000ff1800720c */ /* 0x002fe20003f05070 */
[----:B------:R-:W-:-:S03]  /*0dc0*/  ULDC UR4, c[0x0][0x154] ;  /* 0x0000550000047ab9 */ /* 0x000fc60000000800 */
[----:B------:R-:W1:Y:S01]  /*0dd0*/  F2I.U32.TRUNC.NTZ R0, R0 ;  /* 0x0000000000007305 */ /* 0x000e62000020f000 */
[----:B------:R-:W-:Y:S02]  /*0de0*/  ISETP.NE.AND.EX P0, PT, R25, RZ, PT, P0 ;  /* 0x000000ff1900720c */ /* 0x000fe40003f05300 */
[----:B------:R-:W4:Y:S01]  /*0df0*/  LDC R13, c[0x0][0x148] ;  /* 0x00005200ff0d7b82 */ /* 0x000f220000000800 */
[-CC-:B--2---:R-:W-:Y:S02]  /*0e00*/  SHF.R.U64 R12, R4, R6.reuse, R5.reuse ;  /* 0x00000006040c7219 */ /* 0x184fe40000001205 */
[----:B------:R-:W-:Y:S01]  /*0e10*/  SHF.R.U32.HI R5, RZ, R6, R5 ;  /* 0x00000006ff057219 */ /* 0x000fe20000011605 */
[----:B------:R-:W-:Y:S01]  /*0e20*/  IMAD.MOV.U32 R6, RZ, RZ, -0x1 ;  /* 0xffffffffff067424 */ /* 0x000fe200078e00ff */
[----:B------:R-:W-:-:S03]  /*0e30*/  I2FP.F32.U32 R4, R10 ;  /* 0x0000000a00047245 */ /* 0x000fc60000201000 */
[----:B------:R-:W2:Y:S01]  /*0e40*/  LDC R20, c[0x0][0x8a8] ;  /* 0x00022a00ff147b82 */ /* 0x000ea20000000800 */
[-CC-:B---3--:R-:W-:Y:S01]  /*0e50*/  SHF.R.U64 R28, R12, R14.reuse, R5.reuse ;  /* 0x0000000e0c1c7219 */ /* 0x188fe20000001205 */
[----:B------:R-:W-:Y:S01]  /*0e60*/  FMUL R4, R4, UR4 ;  /* 0x0000000404047c20 */ /* 0x000fe20008400000 */
[----:B------:R-:W-:Y:S01]  /*0e70*/  SHF.R.U32.HI R5, RZ, R14, R5 ;  /* 0x0000000eff057219 */ /* 0x000fe20000011605 */
[----:B-1----:R-:W-:Y:S01]  /*0e80*/  IMAD.MOV R0, RZ, RZ, -R0 ;  /* 0x000000ffff007224 */ /* 0x002fe200078e0a00 */
[----:B------:R-:W-:Y:S01]  /*0e90*/  ULDC UR4, c[0x0][0x900] ;  /* 0x0002400000047ab9 */ /* 0x000fe20000000800 */
[----:B------:R1:W3:Y:S01]  /*0ea0*/  F2I.U32.TRUNC.NTZ R11, R4 ;  /* 0x00000004000b7305 */ /* 0x0002e2000020f000 */
[--C-:B------:R-:W-:Y:S01]  /*0eb0*/  SHF.R.U64 R14, R28, UR4, R5.reuse ;  /* 0x000000041c0e7c19 */ /* 0x100fe20008001205 */
[----:B------:R-:W2:Y:S01]  /*0ec0*/  LDC R21, c[0x0][0x8f0] ;  /* 0x00023c00ff157b82 */ /* 0x000ea20000000800 */
[----:B----4-:R-:W-:Y:S01]  /*0ed0*/  IMAD R0, R3, R0, R8 ;  /* 0x0000000003007224 */ /* 0x010fe200078e0208 */
[----:B------:R-:W-:-:S02]  /*0ee0*/  SHF.R.U32.HI R5, RZ, UR4, R5 ;  /* 0x00000004ff057c19 */ /* 0x000fc40008011605 */
[----:B------:R-:W-:Y:S02]  /*0ef0*/  SHF.L.U32 R3, R6, UR4, RZ ;  /* 0x0000000406037c19 */ /* 0x000fe400080006ff */
[----:B-1----:R-:W-:Y:S02]  /*0f00*/  MOV R4, R14 ;  /* 0x0000000e00047202 */ /* 0x002fe40000000f00 */
[----:B------:R-:W1:Y:S08]  /*0f10*/  LDC R23, c[0x0][0x8e0] ;  /* 0x00023800ff177b82 */ /* 0x000e700000000800 */
[----:B------:R-:W4:Y:S01]  /*0f20*/  LDC R26, c[0x0][0x8b8] ;  /* 0x00022e00ff1a7b82 */ /* 0x000f220000000800 */
[----:B---3--:R-:W-:Y:S05]  /*0f30*/  @!P0 BRA `(.L_x_12) ;  /* 0x0000000000288947 */ /* 0x008fea0003800000 */
[----:B------:R-:W3:Y:S02]  /*0f40*/  LDC R9, c[0x0][0x8f4] ;  /* 0x00023d00ff097b82 */ /* 0x000ee40000000800 */
[----:B---3--:R-:W-:-:S05]  /*0f50*/  IADD3 R9, P0, R14, R9, RZ ;  /* 0x000000090e097210 */ /* 0x008fca0007f1e0ff */
[----:B------:R-:W-:-:S04]  /*0f60*/  IMAD.X R15, RZ, RZ, R5, P0 ;  /* 0x000000ffff0f7224 */ /* 0x000fc800000e0605 */
[----:B------:R-:W-:-:S04]  /*0f70*/  IMAD.WIDE.U32 R4, R15, R24, RZ ;  /* 0x000000180f047225 */ /* 0x000fc800078e00ff */
[----:B------:R-:W-:-:S04]  /*0f80*/  IMAD.WIDE.U32 R6, P0, R9, R25, R4 ;  /* 0x0000001909067225 */ /* 0x000fc80007800004 */
[----:B------:R-:W-:Y:S01]  /*0f90*/  IMAD.WIDE.U32 R4, R9, R24, RZ ;  /* 0x0000001809047225 */ /* 0x000fe200078e00ff */
[----:B------:R-:W-:-:S03]  /*0fa0*/  MOV R8, R7 ;  /* 0x0000000700087202 */ /* 0x000fc60000000f00 */
[----:B------:R-:W-:Y:S01]  /*0fb0*/  IMAD.X R9, RZ, RZ, RZ, P0 ;  /* 0x000000ffff097224 */ /* 0x000fe200000e06ff */
[----:B------:R-:W-:-:S05]  /*0fc0*/  IADD3 RZ, P0, R5, R6, RZ ;  /* 0x0000000605ff7210 */ /* 0x000fca0007f1e0ff */
[----:B------:R-:W-:-:S08]  /*0fd0*/  IMAD.WIDE.U32.X R4, R15, R25, R8, P0 ;  /* 0x000000190f047225 */ /* 0x000fd000000e0408 */
.L_x_12:
[----:B------:R-:W-:Y:S01]  /*0fe0*/  LOP3.LUT R3, RZ, R3, RZ, 0x33, !PT ;  /* 0x00000003ff037212 */ /* 0x000fe200078e33ff */
[----:B------:R-:W-:Y:S01]  /*0ff0*/  USHF.L.U32 UR4, UR38, UR4, URZ ;  /* 0x0000000426047299 */ /* 0x000fe2000800063f */
[----:B--2---:R-:W-:Y:S01]  /*1000*/  SHF.R.U64 R4, R4, R21, R5 ;  /* 0x0000001504047219 */ /* 0x004fe20000001205 */
[----:B------:R-:W-:Y:S01]  /*1010*/  VIADD R5, R20, 0xffffffff ;  /* 0xffffffff14057836 */ /* 0x000fe20000000000 */
[----:B------:R-:W-:Y:S01]  /*1020*/  LOP3.LUT R3, R28, R3, RZ, 0xc0, !PT ;  /* 0x000000031c037212 */ /* 0x000fe200078ec0ff */
[----:B------:R-:W-:Y:S01]  /*1030*/  IMAD.MOV R11, RZ, RZ, -R11 ;  /* 0x000000ffff0b7224 */ /* 0x000fe200078e0a0b */
[----:B------:R-:W-:Y:S02]  /*1040*/  IADD3 R6, -R4, RZ, RZ ;  /* 0x000000ff04067210 */ /* 0x000fe40007ffe1ff */
[----:B------:R-:W-:Y:S01]  /*1050*/  LOP3.LUT R5, R12, R5, RZ, 0xc0, !PT ;  /* 0x000000050c057212 */ /* 0x000fe200078ec0ff */
[----:B------:R-:W-:Y:S01]  /*1060*/  IMAD R7, R4, UR4, R3 ;  /* 0x0000000404077c24 */ /* 0x000fe2000f8e0203 */
[----:B------:R-:W-:Y:S01]  /*1070*/  R2UR UR43, R27 ;  /* 0x000000001b2b72ca */ /* 0x000fe200000e0000 */
[----:B------:R-:W-:-:S02]  /*1080*/  @P6 IMAD R0, R13, R11, R10 ;  /* 0x0000000b0d006224 */ /* 0x000fc400078e020a */
[----:B-1----:R-:W-:Y:S02]  /*1090*/  IMAD R3, R6, R23, R14 ;  /* 0x0000001706037224 */ /* 0x002fe400078e020e */
[----:B----4-:R-:W-:Y:S02]  /*10a0*/  IMAD R0, R7, R26, R0 ;  /* 0x0000001a07007224 */ /* 0x010fe400078e0200 */
[----:B------:R-:W-:Y:S02]  /*10b0*/  IMAD R3, R3, R20, R5 ;  /* 0x0000001403037224 */ /* 0x000fe400078e0205 */
[----:B------:R-:W-:-:S03]  /*10c0*/  IMAD.MOV.U32 R4, RZ, RZ, 0x1 ;  /* 0x00000001ff047424 */ /* 0x000fc600078e00ff */
[----:B------:R-:W-:Y:S02]  /*10d0*/  SEL R153, R3, R0, !P6 ;  /* 0x0000000003997207 */ /* 0x000fe40007000000 */
[----:B------:R-:W-:Y:S02]  /*10e0*/  SEL R154, R0, R3, !P6 ;  /* 0x00000003009a7207 */ /* 0x000fe40007000000 */
[----:B------:R-:W-:-:S07]  /*10f0*/  PRMT R0, R4, 0x7610, R0 ;  /* 0x0000761004007816 */ /* 0x000fce0000000000 */
.L_x_10:
[----:B------:R-:W-:-:S08]  /*1100*/  NOP ;  /* 0x0000000000007918 */ /* 0x000fd00000000000 */
[----:B------:R-:W1:Y:S02]  /*1110*/  USETMAXREG.TRY_ALLOC.CTAPOOL UP0, 0xe8 ;  /* 0x000000e8000079c8 */ /* 0x000e640008000600 */
[----:B-1----:R-:W-:-:S13]  /*1120*/  PLOP3.LUT P0, PT, PT, PT, UP0, 0x80, 0x0 ;  /* 0x000000000000781c */ /* 0x002fda0003f0f008 */
[----:B------:R-:W-:Y:S05]  /*1130*/  @!P0 BRA `(.L_x_10) ;  /* 0xfffffffc00f08947 */ /* 0x000fea000383ffff */
[----:B------:R-:W-:Y:S02]  /*1140*/  ULDC.64 UR4, c[0x0][0x590] ;  /* 0x0001640000047ab9 */ /* 0x000fe40000000a00 */
[----:B------:R-:W-:Y:S01]  /*1150*/  IMAD.U32 R166, RZ, RZ, UR4 ;  /* 0x00000004ffa67e24 */ /* 0x000fe2000f8e00ff */
[----:B------:R-:W-:-:S04]  /*1160*/  MOV R165, UR5 ;  /* 0x0000000500a57c02 */ /* 0x000fc80008000f00 */
[----:B------:R-:W-:-:S04]  /*1170*/  ISETP.NE.U32.AND P0, PT, R166, RZ, PT ;  /* 0x000000ffa600720c */ /* 0x000fc80003f05070 */
[----:B------:R-:W-:-:S13]  /*1180*/  ISETP.NE.AND.EX P0, PT, R165, RZ, PT, P0 ;  /* 0x000000ffa500720c */ /* 0x000fda0003f05300 */
[----:B------:R-:W-:Y:S05]  /*1190*/  @P0 BRA `(.L_x_13) ;  /* 0x00000000002c0947 */ /* 0x000fea0003800000 */
[----:B------:R-:W-:Y:S02]  /*11a0*/  ULDC.64 UR4, c[0x0][0x588] ;  /* 0x0001620000047ab9 */ /* 0x000fe40000000a00 */
[----:B------:R-:W-:-:S04]  /*11b0*/  ISETP.NE.U32.AND P0, PT, RZ, UR4, PT ;  /* 0x00000004ff007c0c */ /* 0x000fc8000bf05070 */
[----:B------:R-:W-:-:S13]  /*11c0*/  ISETP.NE.AND.EX P0, PT, RZ, UR5, PT, P0 ;  /* 0x00000005ff007c0c */ /* 0x000fda000bf05300 */
[----:B------:R-:W-:Y:S05]  /*11d0*/  @!P0 BRA `(.L_x_14) ;  /* 0x0000000000108947 */ /* 0x000fea0003800000 */
[----:B------:R-:W1:Y:S02]  /*11e0*/  LDC.64 R4, c[0x0][0x588] ;  /* 0x00016200ff047b82 */ /* 0x000e640000000a00 */
[----:B-1----:R1:W5:Y:S01]  /*11f0*/  LDG.E R155, desc[UR48][R4.64] ;  /* 0x00000030049b7981 */ /* 0x002362000c1e1900 */
[----:B------:R-:W-:Y:S01]  /*1200*/  IMAD.MOV.U32 R152, RZ, RZ, 0x1 ;  /* 0x00000001ff987424 */ /* 0x000fe200078e00ff */
[----:B------:R-:W-:Y:S06]  /*1210*/  BRA `(.L_x_13) ;  /* 0x00000000000c7947 */ /* 0x000fec0003800000 */
.L_x_14:
[----:B------:R-:W-:Y:S01]  /*1220*/  ULDC UR4, c[0x0][0x580] ;  /* 0x0001600000047ab9 */ /* 0x000fe20000000800 */
[----:B------:R-:W-:Y:S01]  /*1230*/  IMAD.MOV.U32 R152, RZ, RZ, 0x1 ;  /* 0x00000001ff987424 */ /* 0x000fe200078e00ff */
[----:B------:R-:W-:-:S07]  /*1240*/  MOV R155, UR4 ;  /* 0x00000004009b7c02 */ /* 0x000fce0008000f00 */
.L_x_13:
[----:B------:R-:W-:Y:S02]  /*1250*/  ULDC.64 UR4, c[0x0][0x5b0] ;  /* 0x00016c0000047ab9 */ /* 0x000fe40000000a00 */
[----:B------:R-:W-:-:S04]  /*1260*/  ISETP.NE.U32.AND P0, PT, RZ, UR4, PT ;  /* 0x00000004ff007c0c */ /* 0x000fc8000bf05070 */
[----:B------:R-:W-:-:S13]  /*1270*/  ISETP.NE.AND.EX P0, PT, RZ, UR5, PT, P0 ;  /* 0x00000005ff007c0c */ /* 0x000fda000bf05300 */
[----:B------:R-:W-:Y:S05]  /*1280*/  @P0 BRA `(.L_x_15) ;  /* 0x0000000000240947 */ /* 0x000fea0003800000 */
[----:B------:R-:W-:Y:S02]  /*1290*/  ULDC.64 UR4, c[0x0][0x5a8] ;  /* 0x00016a0000047ab9 */ /* 0x000fe40000000a00 */
[----:B------:R-:W-:-:S04]  /*12a0*/  ISETP.NE.U32.AND P0, PT, RZ, UR4, PT ;  /* 0x00000004ff007c0c */ /* 0x000fc8000bf05070 */
[----:B------:R-:W-:-:S13]  /*12b0*/  ISETP.NE.AND.EX P0, PT, RZ, UR5, PT, P0 ;  /* 0x00000005ff007c0c */ /* 0x000fda000bf05300 */
[----:B------:R-:W-:Y:S05]  /*12c0*/  @!P0 BRA `(.L_x_16) ;  /* 0x00000000000c8947 */ /* 0x000fea0003800000 */
[----:B-1----:R-:W1:Y:S02]  /*12d0*/  LDC.64 R4, c[0x0][0x5a8] ;  /* 0x00016a00ff047b82 */ /* 0x002e640000000a00 */
[----:B-1----:R2:W5:Y:S01]  /*12e0*/  LDG.E R157, desc[UR48][R4.64] ;  /* 0x00000030049d7981 */ /* 0x002562000c1e1900 */
[----:B------:R-:W-:Y:S05]  /*12f0*/  BRA `(.L_x_15) ;  /* 0x0000000000087947 */ /* 0x000fea0003800000 */
.L_x_16:
[----:B------:R-:W-:Y:S02]  /*1300*/  ULDC UR4, c[0x0][0x5a0] ;  /* 0x0001680000047ab9 */ /* 0x000fe40000000800 */
[----:B------:R-:W-:-:S07]  /*1310*/  IMAD.U32 R157, RZ, RZ, UR4 ;  /* 0x00000004ff9d7e24 */ /* 0x000fce000f8e00ff */
.L_x_15:
[----:B------:R-:W-:Y:S01]  /*1320*/  LOP3.LUT P1, RZ, R0, 0xff, RZ, 0xc0, !PT ;  /* 0x000000ff00ff7812 */ /* 0x000fe2000782c0ff */
[----:B------:R-:W-:Y:S01]  /*1330*/  UMOV UR36, URZ ;  /* 0x0000003f00247c82 */ /* 0x000fe20008000000 */
[----:B------:R-:W-:-:S11]  /*1340*/  PLOP3.LUT P0, PT, PT, PT, PT, 0x80, 0x0 ;  /* 0x000000000000781c */ /* 0x000fd60003f0f070 */
[----:B------:R-:W-:Y:S05]  /*1350*/  @!P1 BRA `(.L_x_17) ;  /* 0x0000005800309947 */ /* 0x000fea0003800000 */
[----:B------:R-:W-:Y:S01]  /*1360*/  ULDC UR4, c[0x0][0x28c] ;  /* 0x0000a30000047ab9 */ /* 0x000fe20000000800 */
[----:B------:R-:W-:Y:S01]  /*1370*/  IMAD.MOV.U32 R156, RZ, RZ, 0x10 ;  /* 0x00000010ff9c7424 */ /* 0x000fe200078e00ff */
[----:B------:R-:W-:Y:S01]  /*1380*/  UIADD3 UR4, UR4, 0x3f, URZ ;  /* 0x0000003f04047890 */ /* 0x000fe2000fffe03f */
[----:B------:R-:W-:Y:S01]  /*1390*/  LOP3.LUT P0, RZ, R18, 0x4, RZ, 0xc0, !PT ;  /* 0x0000000412ff7812 */ /* 0x000fe2000780c0ff */
[----:B-----5:R-:W-:Y:S01]  /*13a0*/  IMAD.MOV.U32 R161, RZ, RZ, R155 ;  /* 0x000000ffffa17224 */ /* 0x020fe200078e009b */
[----:B------:R-:W-:Y:S01]  /*13b0*/  LOP3.LUT R163, R22, 0x1, RZ, 0xfc, !PT ;  /* 0x0000000116a37812 */ /* 0x000fe200078efcff */
[----:B------:R-:W-:Y:S01]  /*13c0*/  USHF.R.S32.HI UR5, URZ, 0x1f, UR4 ;  /* 0x0000001f3f057899 */ /* 0x000fe20008011404 */
[----:B------:R-:W-:Y:S01]  /*13d0*/  LOP3.LUT R164, R19, 0x1, RZ, 0xfc, !PT ;  /* 0x0000000113a47812 */ /* 0x000fe200078efcff */
[----:B------:R-:W-:Y:S01]  /*13e0*/  ULDC.64 UR54, c[0x0][0x198] ;  /* 0x0000660000367ab9 */ /* 0x000fe20000000a00 */
[C---:B------:R-:W-:Y:S01]  /*13f0*/  PRMT R158, R152.reuse, 0x7610, R158 ;  /* 0x00007610989e7816 */ /* 0x040fe2000000009e */
[----:B------:R-:W-:Y:S01]  /*1400*/  ULEA.HI UR5, UR5, UR4, URZ, 0x6 ;  /* 0x0000000405057291 */ /* 0x000fe2000f8f303f */
[----:B------:R-:W-:Y:S01]  /*1410*/  MOV R160, R155 ;  /* 0x0000009b00a07202 */ /* 0x000fe20000000f00 */
[----:B------:R-:W-:Y:S01]  /*1420*/  UMOV UR44, URZ ;  /* 0x0000003f002c7c82 */ /* 0x000fe20008000000 */
[----:B------:R-:W-:Y:S01]  /*1430*/  PRMT R159, R152, 0x7610, R159 ;  /* 0x00007610989f7816 */ /* 0x000fe2000000009f */
[----:B------:R-:W-:Y:S01]  /*1440*/  UMOV UR45, URZ ;  /* 0x0000003f002d7c82 */ /* 0x000fe20008000000 */
[----:B------:R-:W-:Y:S01]  /*1450*/  SEL R156, R156, 0xfffffff0, !P0 ;  /* 0xfffffff09c9c7807 */ /* 0x000fe20004000000 */
[----:B------:R-:W-:Y:S01]  /*1460*/  USHF.R.S32.HI UR51, URZ, 0x6, UR5 ;  /* 0x000000063f337899 */ /* 0x000fe20008011405 */
[----:B------:R-:W-:Y:S01]  /*1470*/  UMOV UR50, URZ ;  /* 0x0000003f00327c82 */ /* 0x000fe20008000000 */
[----:B------:R-:W-:-:S10]  /*1480*/  UMOV UR36, URZ ;  /* 0x0000003f00247c82 */ /* 0x000fd40008000000 */
.L_x_130:
[----:B------:R-:W-:Y:S01]  /*1490*/  LOP3.LUT R0, R18, 0x80, RZ, 0xc0, !PT ;  /* 0x0000008012007812 */ /* 0x000fe200078ec0ff */
[----:B------:R-:W3:Y:S01]  /*14a0*/  S2UR UR52, SR_CgaCtaId ;  /* 0x00000000003479c3 */ /* 0x000ee20000008800 */
[----:B------:R-:W-:Y:S02]  /*14b0*/  UMOV UR53, 0x400 ;  /* 0x0000040000357882 */ /* 0x000fe40000000000 */
[----:B------:R-:W-:-:S06]  /*14c0*/  SHF.R.U32.HI R0, RZ, 0x7, R0 ;  /* 0x00000007ff007819 */ /* 0x000fcc0000011600 */
[----:B------:R-:W4:Y:S01]  /*14d0*/  SHFL.IDX PT, R0, R0, RZ, 0x1f ;  /* 0x00001fff00007589 */ /* 0x000f2200000e0000 */
[----:B---3--:R-:W-:Y:S01]  /*14e0*/  ULEA UR53, UR52, UR53, 0x18 ;  /* 0x0000003534357291 */ /* 0x008fe2000f8ec03f */
[----:B----4-:R-:W-:-:S13]  /*14f0*/  R2UR UR4, R0 ;  /* 0x00000000000472ca */ /* 0x010fda00000e0000 */
[----:B------:R-:W-:-:S04]  /*1500*/  ULEA.HI UR5, UR4, UR4, URZ, 0x1 ;  /* 0x0000000404057291 */ /* 0x000fc8000f8f083f */
[----:B------:R-:W-:-:S04]  /*1510*/  ULOP3.LUT UR5, UR5, 0x7fffe, URZ, 0xc0, !UPT ;  /* 0x0007fffe05057892 */ /* 0x000fc8000f8ec03f */
[----:B------:R-:W-:-:S03]  /*1520*/  UIADD3 UR5, UR4, -UR5, URZ ;  /* 0x8000000504057290 */ /* 0x000fc6000fffe03f */
[----:B------:R-:W-:Y:S01]  /*1530*/  ULDC UR4, c[0x0][0x28c] ;  /* 0x0000a30000047ab9 */ /* 0x000fe20000000800 */
[----:B------:R-:W-:Y:S01]  /*1540*/  ULEA UR5, UR5, UR53, 0xd ;  /* 0x0000003505057291 */ /* 0x000fe2000f8e683f */
[----:B------:R-:W-:-:S03]  /*1550*/  ISETP.LT.AND P0, PT, RZ, UR4, PT ;  /* 0x00000004ff007c0c */ /* 0x000fc6000bf01270 */
[----:B------:R-:W-:-:S04]  /*1560*/  UIADD3 UR5, UR5, 0x8400, URZ ;  /* 0x0000840005057890 */ /* 0x000fc8000fffe03f */
[----:B------:R-:W-:-:S04]  /*1570*/  USHF.R.U32.HI UR5, URZ, 0x4, UR5 ;  /* 0x000000043f057899 */ /* 0x000fc80008011605 */
[----:B------:R-:W-:Y:S02]  /*1580*/  ULOP3.LUT UR40, UR5, 0x3fff, URZ, 0xc0, !UPT ;  /* 0x00003fff05287892 */ /* 0x000fe4000f8ec03f */
[----:B-1----:R-:W-:Y:S10]  /*1590*/  @P0 BRA `(.L_x_18) ;  /* 0x0000000000400947 */ /* 0x002ff40003800000 */
[----:B------:R-:W-:Y:S01]  /*15a0*/  MOV R0, 0x0 ;  /* 0x0000000000007802 */ /* 0x000fe20000000f00 */
[----:B------:R-:W-:Y:S01]  /*15b0*/  ULDC.64 UR4, c[0x4][0x70] ;  /* 0x01001c0000047ab9 */ /* 0x000fe20000000a00 */
[----:B------:R-:W-:Y:S01]  /*15c0*/  ULDC.64 UR6, c[0x4][0x8] ;  /* 0x0100020000067ab9 */ /* 0x000fe20000000a00 */
[----:B-12---:R-:W-:Y:S01]  /*15d0*/  IMAD.U32 R4, RZ, RZ, UR4 ;  /* 0x00000004ff047e24 */ /* 0x006fe2000f8e00ff */
[----:B------:R1:W2:Y:S01]  /*15e0*/  LDC.64 R14, c[0x4][R0] ;  /* 0x01000000000e7b82 */ /* 0x0002a20000000a00 */
[----:B------:R-:W-:Y:S01]  /*15f0*/  MOV R5, UR5 ;  /* 0x0000000500057c02 */ /* 0x000fe20008000f00 */
[----:B------:R-:W-:Y:S01]  /*1600*/  ULDC.64 UR4, c[0x4][0x78] ;  /* 0x01001e0000047ab9 */ /* 0x000fe20000000a00 */
[----:B------:R-:W-:Y:S01]  /*1610*/  MOV R10, UR6 ;  /* 0x00000006000a7c02 */ /* 0x000fe20008000f00 */
[----:B------:R-:W-:Y:S01]  /*1620*/  IMAD.U32 R6, RZ, RZ, UR4 ;  /* 0x00000004ff067e24 */ /* 0x000fe2000f8e00ff */
[----:B------:R-:W-:Y:S01]  /*1630*/  MOV R12, 0x1 ;  /* 0x00000001000c7802 */ /* 0x000fe20000000f00 */
[----:B------:R-:W-:-:S02]  /*1640*/  IMAD.U32 R7, RZ, RZ, UR5 ;  /* 0x00000005ff077e24 */ /* 0x000fc4000f8e00ff */
[----:B------:R-:W-:Y:S02]  /*1650*/  IMAD.U32 R11, RZ, RZ, UR7 ;  /* 0x00000007ff0b7e24 */ /* 0x000fe4000f8e00ff */
[----:B------:R-:W-:Y:S02]  /*1660*/  IMAD.MOV.U32 R8, RZ, RZ, 0x1e1 ;  /* 0x000001e1ff087424 */ /* 0x000fe400078e00ff */
[----:B-1----:R-:W-:-:S07]  /*1670*/  IMAD.MOV.U32 R13, RZ, RZ, RZ ;  /* 0x000000ffff0d7224 */ /* 0x002fce00078e00ff */
[----:B------:R-:W-:-:S07]  /*1680*/  LEPC R20, `(.L_x_18) ;  /* 0x000000001014794e */ /* 0x000fce0000000000 */
[----:B--2---:R-:W-:Y:S05]  /*1690*/  CALL.ABS.NOINC R14 ;  /* 0x000000000e007343 */ /* 0x004fea0003c00000 */
.L_x_18:
[----:B------:R-:W-:-:S13]  /*16a0*/  ISETP.NE.AND P0, PT, R163, 0x3, PT ;  /* 0x00000003a300780c */ /* 0x000fda0003f05270 */
[----:B------:R-:W-:Y:S05]  /*16b0*/  @!P0 BRA `(.L_x_19) ;  /* 0x0000000000048947 */ /* 0x000fea0003800000 */
[----:B------:R-:W-:Y:S01]  /*16c0*/  BPT.TRAP 0x1 ;  /* 0x000000040000795c */ /* 0x000fe20000300000 */
.L_x_19:
[----:B------:R-:W-:Y:S01]  /*16d0*/  IMAD.U32 R3, RZ, RZ, UR50 ;  /* 0x00000032ff037e24 */ /* 0x000fe2000f8e00ff */
[----:B------:R-:W-:-:S04]  /*16e0*/  MOV R0, UR45 ;  /* 0x0000002d00007c02 */ /* 0x000fc80008000f00 */
[----:B------:R-:W-:Y:S02]  /*16f0*/  LEA R3, R3, UR53, 0x3 ;  /* 0x0000003503037c11 */ /* 0x000fe4000f8e18ff */
[----:B------:R-:W-:-:S04]  /*1700*/  SHF.L.U32 R0, R0, 0x1f, RZ ;  /* 0x0000001f00007819 */ /* 0x000fc800000006ff */
[----:B------:R3:W4:Y:S01]  /*1710*/  SYNCS.PHASECHK.TRANS64.TRYWAIT P1, [R3+URZ], R0 ;  /* 0x00000000030075a7 */ /* 0x000722000802017f */
[----:B------:R-:W-:Y:S05]  /*1720*/  @!P0 BRA `(.L_x_20) ;  /* 0x0000000000048947 */ /* 0x000fea0003800000 */
[----:B------:R-:W-:Y:S01]  /*1730*/  BPT.TRAP 0x1 ;  /* 0x000000040000795c */ /* 0x000fe20000300000 */
.L_x_20:
[----:B----4-:R-:W-:Y:S05]  /*1740*/  @P1 BRA `(.L_x_21) ;  /* 0x0000000000081947 */ /* 0x010fea0003800000 */
[----:B------:R-:W4:Y:S02]  /*1750*/  SYNCS.PHASECHK.TRANS64.TRYWAIT P1, [R3+URZ], R0 ;  /* 0x00000000030075a7 */ /* 0x000f24000802017f */
[----:B----4-:R-:W-:Y:S05]  /*1760*/  @!P1 BRA `(.L_x_22) ;  /* 0x0000008400549947 */ /* 0x010fea0003800000 */
.L_x_21:
[----:B------:R-:W-:-:S04]  /*1770*/  UISETP.LT.AND UP0, UPT, UR51, 0x1, UPT ;  /* 0x000000013300788c */ /* 0x000fc8000bf01270 */
[----:B------:R-:W-:-:S06]  /*1780*/  USEL UR4, UR51, 0x1, UP0 ;  /* 0x0000000133047887 */ /* 0x000fcc0008000000 */
[----:B---34-:R-:W-:Y:S01]  /*1790*/  IMAD.U32 R0, RZ, RZ, UR4 ;  /* 0x00000004ff007e24 */ /* 0x018fe2000f8e00ff */
[----:B------:R-:W-:Y:S05]  /*17a0*/  WARPSYNC.ALL ;  /* 0x0000000000007948 */ /* 0x000fea0003800000 */
[----:B------:R-:W-:-:S04]  /*17b0*/  IADD3 R0, -R0, UR51, RZ ;  /* 0x0000003300007c10 */ /* 0x000fc8000fffe1ff */
[----:B------:R-:W-:Y:S01]  /*17c0*/  ISETP.GE.AND P1, PT, R0, 0x1, PT ;  /* 0x000000010000780c */ /* 0x000fe20003f26270 */
[----:B------:R-:W-:Y:S01]  /*17d0*/  UIADD3 UR4, UR53, 0x18400, URZ ;  /* 0x0001840035047890 */ /* 0x000fe2000fffe03f */
[----:B------:R-:W-:Y:S01]  /*17e0*/  WARPGROUP.ARRIVE ;  /* 0x00000000000079c5 */ /* 0x000fe20000000000 */
[----:B------:R-:W-:Y:S02]  /*17f0*/  ULOP3.LUT UR8, UR40, 0x10000, URZ, 0xfc, !UPT ;  /* 0x0001000028087892 */ /* 0x000fe4000f8efc3f */
[----:B------:R-:W-:Y:S02]  /*1800*/  USHF.R.U32.HI UR4, URZ, 0x4, UR4 ;  /* 0x000000043f047899 */ /* 0x000fe40008011604 */
[----:B------:R-:W-:Y:S02]  /*1810*/  ULEA UR10, UR50, UR8, 0xa ;  /* 0x00000008320a7291 */ /* 0x000fe4000f8e503f */
[----:B------:R-:W-:Y:S01]  /*1820*/  ULOP3.LUT UR4, UR4, 0x3fff, URZ, 0xc0, !UPT ;  /* 0x00003fff04047892 */ /* 0x000fe2000f8ec03f */
[----:B------:R-:W-:Y:S01]  /*1830*/  UMOV UR5, 0x40000040 ;  /* 0x4000004000057882 */ /* 0x000fe20000000000 */
[----:B------:R-:W-:-:S02]  /*1840*/  UMOV UR7, 0x40000040 ;  /* 0x4000004000077882 */ /* 0x000fc40000000000 */
[----:B------:R-:W-:-:S03]  /*1850*/  ULOP3.LUT UR9, UR4, 0x10000, URZ, 0xfc, !UPT ;  /* 0x0001000004097892 */ /* 0x000fc6000f8efc3f */
[----:B------:R-:W-:Y:S01]  /*1860*/  UMOV UR4, UR10 ;  /* 0x0000000a00047c82 */ /* 0x000fe20008000000 */
[----:B------:R-:W-:-:S07]  /*1870*/  ULEA UR11, UR50, UR9, 0xb ;  /* 0x00000009320b7291 */ /* 0x000fce000f8e583f */
[----:B------:R-:W-:Y:S02]  /*1880*/  UMOV UR6, UR11 ;  /* 0x0000000b00067c82 */ /* 0x000fe40008000000 */
[----:B------:R-:W-:Y:S01]  /*1890*/  HGMMA.64x256x16.F32 R24, gdesc[UR4], RZ, !UPT, gsb0 ;  /* 0x03e00000041879f0 */ /* 0x000fe2000c0008ff */
[----:B------:R-:W-:Y:S02]  /*18a0*/  UIADD3 UR4, UR10, 0x2, URZ ;  /* 0x000000020a047890 */ /* 0x000fe4000fffe03f */
[----:B------:R-:W-:Y:S01]  /*18b0*/  UIADD3 UR6, UR11, 0x2, URZ ;  /* 0x000000020b067890 */ /* 0x000fe2000fffe03f */
[----:B------:R-:W-:Y:S01]  /*18c0*/  UMOV UR5, 0x40000040 ;  /* 0x4000004000057882 */ /* 0x000fe20000000000 */
[----:B------:R-:W-:Y:S01]  /*18d0*/  UMOV UR7, 0x40000040 ;  /* 0x4000004000077882 */ /* 0x000fe20000000000 */
[----:B------:R-:W-:Y:S02]  /*18e0*/  WARPGROUP.DEPBAR.LE gsb0, 0x0 ;  /* 0x00008000000079c5 */ /* 0x000fe40000010000 */
[----:B------:R-:W-:-:S15]  /*18f0*/  WARPGROUP.ARRIVE ;  /* 0x00000000000079c5 */ /* 0x000fde0000000000 */
[----:B------:R-:W-:-:S05]  /*1900*/  NOP ;  /* 0x0000000000007918 */ /* 0x000fca0000000000 */
[----:B------:R-:W-:Y:S01]  /*1910*/  HGMMA.64x256x16.F32 R24, gdesc[UR4], R24, gsb0 ;  /* 0x03e00000041879f0 */ /* 0x000fe20008000818 */
        /* <DEDUP_REMOVED lines=15> */
[----:B------:R-:W-:Y:S03]  /*1a10*/  HGMMA.64x256x16.F32 R24, gdesc[UR4], R24, gsb0 ;  /* 0x03e00000041879f0 */ /* 0x000fe60008000818 */
[----:B------:R-:W-:Y:S02]  /*1a20*/  WARPGROUP.DEPBAR.LE gsb0, 0x0 ;  /* 0x00008000000079c5 */ /* 0x000fe40000010000 */
[----:B------:R-:W-:Y:S05]  /*1a30*/  @!P1 BRA `(.L_x_23) ;  /* 0x0000000400189947 */ /* 0x000fea0003800000 */
[----:B------:R-:W-:Y:S02]  /*1a40*/  UIADD3 UR4, UR50, 0x1, URZ ;  /* 0x0000000132047890 */ /* 0x000fe4000fffe03f */
[----:B------:R-:W-:Y:S02]  /*1a50*/  UMOV UR11, UR50 ;  /* 0x00000032000b7c82 */ /* 0x000fe40008000000 */
[----:B------:R-:W-:-:S04]  /*1a60*/  UISETP.NE.AND UP0, UPT, UR4, 0x4, UPT ;  /* 0x000000040400788c */ /* 0x000fc8000bf05270 */
[----:B------:R-:W-:Y:S02]  /*1a70*/  USEL UR5, URZ, 0x1, UP0 ;  /* 0x000000013f057887 */ /* 0x000fe40008000000 */
[----:B------:R-:W-:Y:S02]  /*1a80*/  USEL UR10, UR4, URZ, UP0 ;  /* 0x0000003f040a7287 */ /* 0x000fe40008000000 */
[----:B------:R-:W-:-:S06]  /*1a90*/  ULOP3.LUT UR5, UR45, UR5, URZ, 0x3c, !UPT ;  /* 0x000000052d057292 */ /* 0x000fcc000f8e3c3f */
[----:B-12---:R-:W-:-:S07]  /*1aa0*/  IMAD.U32 R5, RZ, RZ, UR5 ;  /* 0x00000005ff057e24 */ /* 0x006fce000f8e00ff */
.L_x_30:
[----:B-12---:R-:W-:Y:S05]  /*1ab0*/  @!P0 BRA `(.L_x_24) ;  /* 0x0000000000048947 */ /* 0x006fea0003800000 */
[----:B------:R-:W-:Y:S01]  /*1ac0*/  BPT.TRAP 0x1 ;  /* 0x000000040000795c */ /* 0x000fe20000300000 */
.L_x_24:
[----:B------:R-:W-:Y:S01]  /*1ad0*/  ULEA UR4, UR10, UR53, 0x3 ;  /* 0x000000350a047291 */ /* 0x000fe2000f8e183f */
[----:B------:R-:W-:-:S08]  /*1ae0*/  SHF.L.U32 R3, R5, 0x1f, RZ ;  /* 0x0000001f05037819 */ /* 0x000fd000000006ff */
[----:B------:R1:W2:Y:S01]  /*1af0*/  SYNCS.PHASECHK.TRANS64.TRYWAIT P1, [UR4], R3 ;  /* 0x00000003ff0075a7 */ /* 0x0002a20008020144 */
[----:B------:R-:W-:Y:S05]  /*1b00*/  @!P0 BRA `(.L_x_25) ;  /* 0x0000000000048947 */ /* 0x000fea0003800000 */
[----:B------:R-:W-:Y:S01]  /*1b10*/  BPT.TRAP 0x1 ;  /* 0x000000040000795c */ /* 0x000fe20000300000 */
.L_x_25:
[----:B--2---:R-:W-:Y:S05]  /*1b20*/  @P1 BRA `(.L_x_26) ;  /* 0x0000000000081947 */ /* 0x004fea0003800000 */
[----:B------:R-:W2:Y:S02]  /*1b30*/  SYNCS.PHASECHK.TRANS64.TRYWAIT P1, [UR4], R3 ;  /* 0x00000003ff0075a7 */ /* 0x000ea40008020144 */
[----:B--2---:R-:W-:Y:S05]  /*1b40*/  @!P1 BRA `(.L_x_27) ;  /* 0x0000008000709947 */ /* 0x004fea0003800000 */
.L_x_26:
[----:B------:R-:W-:Y:S01]  /*1b50*/  ULEA UR12, UR10, UR8, 0xa ;  /* 0x000000080a0c7291 */ /* 0x000fe2000f8e503f */
[----:B------:R-:W-:Y:S01]  /*1b60*/  WARPGROUP.ARRIVE ;  /* 0x00000000000079c5 */ /* 0x000fe20000000000 */
[----:B------:R-:W-:Y:S01]  /*1b70*/  ULEA UR13, UR10, UR9, 0xb ;  /* 0x000000090a0d7291 */ /* 0x000fe2000f8e583f */
[----:B------:R-:W-:Y:S01]  /*1b80*/  UMOV UR5, 0x40000040 ;  /* 0x4000004000057882 */ /* 0x000fe20000000000 */
[----:B------:R-:W-:-:S03]  /*1b90*/  UMOV UR7, 0x40000040 ;  /* 0x4000004000077882 */ /* 0x000fc60000000000 */
[----:B------:R-:W-:Y:S02]  /*1ba0*/  UMOV UR4, UR12 ;  /* 0x0000000c00047c82 */ /* 0x000fe40008000000 */
[----:B------:R-:W-:Y:S02]  /*1bb0*/  UMOV UR6, UR13 ;  /* 0x0000000d00067c82 */ /* 0x000fe40008000000 */
[----:B------:R-:W-:Y:S01]  /*1bc0*/  HGMMA.64x256x16.F32 R24, gdesc[UR4], R24, gsb0 ;  /* 0x03e00000041879f0 */ /* 0x000fe20008000818 */
[----:B------:R-:W-:Y:S02]  /*1bd0*/  UIADD3 UR4, UR12, 0x2, URZ ;  /* 0x000000020c047890 */ /* 0x000fe4000fffe03f */
[----:B------:R-:W-:Y:S01]  /*1be0*/  UIADD3 UR6, UR13, 0x2, URZ ;  /* 0x000000020d067890 */ /* 0x000fe2000fffe03f */
[----:B------:R-:W-:Y:S01]  /*1bf0*/  UMOV UR5, 0x40000040 ;  /* 0x4000004000057882 */ /* 0x000fe20000000000 */
[----:B------:R-:W-:Y:S01]  /*1c00*/  UMOV UR7, 0x40000040 ;  /* 0x4000004000077882 */ /* 0x000fe20000000000 */
[----:B------:R-:W-:-:S02]  /*1c10*/  WARPGROUP.DEPBAR.LE gsb0, 0x0 ;  /* 0x00008000000079c5 */ /* 0x000fc40000010000 */
        /* <DEDUP_REMOVED lines=21> */
[----:B------:R-:W-:Y:S01]  /*1d70*/  BPT.TRAP 0x1 ;  /* 0x000000040000795c */ /* 0x000fe20000300000 */
.L_x_28:
[----:B------:R-:W-:Y:S01]  /*1d80*/  ULEA UR4, UR11, UR53, 0x3 ;  /* 0x000000350b047291 */ /* 0x000fe2000f8e183f */
[----:B------:R-:W-:-:S03]  /*1d90*/  ISETP.GT.U32.AND P1, PT, R22, 0x1, PT ;  /* 0x000000011600780c */ /* 0x000fc60003f24070 */
[----:B------:R-:W-:-:S04]  /*1da0*/  UIADD3 UR4, UR4, 0x20, URZ ;  /* 0x0000002004047890 */ /* 0x000fc8000fffe03f */
[----:B------:R-:W-:-:S09]  /*1db0*/  UPRMT UR4, URZ, 0x654, UR4 ;  /* 0x000006543f047896 */ /* 0x000fd20008000004 */
[----:B------:R-:W-:Y:S01]  /*1dc0*/  SYNCS.ARRIVE.TRANS64.RED.A1T0 RZ, [UR4], RZ ;  /* 0x000000ffffff79a7 */ /* 0x000fe20008100404 */
[----:B------:R-:W-:Y:S05]  /*1dd0*/  @P1 BRA `(.L_x_29) ;  /* 0x0000000000041947 */ /* 0x000fea0003800000 */
[----:B------:R-:W-:Y:S01]  /*1de0*/  BPT.TRAP 0x1 ;  /* 0x000000040000795c */ /* 0x000fe20000300000 */
.L_x_29:
[----:B------:R-:W-:Y:S01]  /*1df0*/  UIADD3 UR10, UR10, 0x1, URZ ;  /* 0x000000010a0a7890 */ /* 0x000fe2000fffe03f */
[C---:B------:R-:W-:Y:S01]  /*1e00*/  ISETP.GT.AND P1, PT, R0.reuse, 0x1, PT ;  /* 0x000000010000780c */ /* 0x040fe20003f24270 */
[----:B------:R-:W-:Y:S01]  /*1e10*/  UIADD3 UR11, UR11, 0x1, URZ ;  /* 0x000000010b0b7890 */ /* 0x000fe2000fffe03f */
[----:B------:R-:W-:Y:S01]  /*1e20*/  IADD3 R0, R0, -0x1, RZ ;  /* 0xffffffff00007810 */ /* 0x000fe20007ffe0ff */
[----:B------:R-:W-:Y:S02]  /*1e30*/  UISETP.NE.AND UP0, UPT, UR10, 0x4, UPT ;  /* 0x000000040a00788c */ /* 0x000fe4000bf05270 */
[----:B------:R-:W-:Y:S02]  /*1e40*/  UISETP.NE.AND UP1, UPT, UR11, 0x4, UPT ;  /* 0x000000040b00788c */ /* 0x000fe4000bf25270 */
[----:B------:R-:W-:Y:S02]  /*1e50*/  USEL UR4, URZ, 0x1, UP0 ;  /* 0x000000013f047887 */ /* 0x000fe40008000000 */
[----:B------:R-:W-:-:S02]  /*1e60*/  USEL UR10, UR10, URZ, UP0 ;  /* 0x0000003f0a0a7287 */ /* 0x000fc40008000000 */
[----:B------:R-:W-:Y:S02]  /*1e70*/  USEL UR11, UR11, URZ, UP1 ;  /* 0x0000003f0b0b7287 */ /* 0x000fe40008800000 */
[----:B------:R-:W-:Y:S01]  /*1e80*/  LOP3.LUT R5, R5, UR4, RZ, 0x3c, !PT ;  /* 0x0000000405057c12 */ /* 0x000fe2000f8e3cff */
[----:B------:R-:W-:Y:S09]  /*1e90*/  @P1 BRA `(.L_x_30) ;  /* 0xfffffffc00041947 */ /* 0x000ff2000383ffff */
.L_x_23:
[----:B------:R-:W3:Y:S02]  /*1ea0*/  LDC R0, c[0x0][0x28c] ;  /* 0x0000a300ff007b82 */ /* 0x000ee40000000800 */
[----:B---3--:R-:W-:-:S13]  /*1eb0*/  ISETP.GE.AND P1, PT, R0, 0x1, PT ;  /* 0x000000010000780c */ /* 0x008fda0003f26270 */
[----:B------:R-:W-:Y:S05]  /*1ec0*/  @!P1 BRA `(.L_x_31) ;  /* 0x0000000000349947 */ /* 0x000fea0003800000 */
[----:B------:R-:W-:Y:S05]  /*1ed0*/  @!P0 BRA `(.L_x_32) ;  /* 0x0000000000048947 */ /* 0x000fea0003800000 */
[----:B------:R-:W-:Y:S01]  /*1ee0*/  BPT.TRAP 0x1 ;  /* 0x000000040000795c */ /* 0x000fe20000300000 */
.L_x_32:
[----:B------:R-:W-:Y:S01]  /*1ef0*/  UISETP.LT.AND UP0, UPT, UR51, 0x1, UPT ;  /* 0x000000013300788c */ /* 0x000fe2000bf01270 */
[----:B------:R-:W-:-:S03]  /*1f00*/  ISETP.GT.U32.AND P0, PT, R22, 0x1, PT ;  /* 0x000000011600780c */ /* 0x000fc60003f04070 */
[----:B------:R-:W-:-:S04]  /*1f10*/  USEL UR4, UR51, 0x1, UP0 ;  /* 0x0000000133047887 */ /* 0x000fc80008000000 */
[----:B------:R-:W-:-:S04]  /*1f20*/  UIADD3 UR4, UR50, UR51, -UR4 ;  /* 0x0000003332047290 */ /* 0x000fc8000fffe804 */
[----:B------:R-:W-:-:S04]  /*1f30*/  USHF.L.U32 UR4, UR4, 0x3, URZ ;  /* 0x0000000304047899 */ /* 0x000fc8000800063f */
[----:B------:R-:W-:-:S04]  /*1f40*/  ULOP3.LUT UR4, UR4, 0x18, URZ, 0xc0, !UPT ;  /* 0x0000001804047892 */ /* 0x000fc8000f8ec03f */
[----:B------:R-:W-:-:S04]  /*1f50*/  UIADD3 UR4, UR53, 0x20, UR4 ;  /* 0x0000002035047890 */ /* 0x000fc8000fffe004 */
[----:B------:R-:W-:-:S09]  /*1f60*/  UPRMT UR4, URZ, 0x654, UR4 ;  /* 0x000006543f047896 */ /* 0x000fd20008000004 */
[----:B------:R-:W-:Y:S01]  /*1f70*/  SYNCS.ARRIVE.TRANS64.RED.A1T0 RZ, [UR4], RZ ;  /* 0x000000ffffff79a7 */ /* 0x000fe20008100404 */
[----:B------:R-:W-:Y:S05]  /*1f80*/  @P0 BRA `(.L_x_31) ;  /* 0x0000000000040947 */ /* 0x000fea0003800000 */
[----:B------:R-:W-:Y:S01]  /*1f90*/  BPT.TRAP 0x1 ;  /* 0x000000040000795c */ /* 0x000fe20000300000 */
.L_x_31:
[----:B------:R-:W-:Y:S01]  /*1fa0*/  UIADD3 UR4, UR53, 0x200, URZ ;  /* 0x0000020035047890 */ /* 0x000fe2000fffe03f */
[----:B------:R-:W-:Y:S02]  /*1fb0*/  R2UR UR42, R154 ;  /* 0x000000009a2a72ca */ /* 0x000fe400000e0000 */
[----:B------:R-:W-:Y:S01]  /*1fc0*/  R2UR UR41, R153 ;  /* 0x00000000992972ca */ /* 0x000fe200000e0000 */
[----:B------:R-:W-:-:S06]  /*1fd0*/  ULOP3.LUT UP0, URZ, UR4, 0x1bf, URZ, 0xc0, !UPT ;  /* 0x000001bf043f7892 */ /* 0x000fcc000f80c03f */
[----:B------:R-:W-:-:S04]  /*1fe0*/  PLOP3.LUT P0, PT, PT, PT, UP0, 0x80, 0x0 ;  /* 0x000000000000781c */ /* 0x000fc80003f0f008 */
[----:B------:R-:W-:Y:S02]  /*1ff0*/  USHF.L.U32 UR42, UR42, 0x7, URZ ;  /* 0x000000072a2a7899 */ /* 0x000fe4000800063f */
[----:B------:R-:W-:-:S07]  /*2000*/  USHF.L.U32 UR41, UR41, 0x8, URZ ;  /* 0x0000000829297899 */ /* 0x000fce000800063f */
[----:B------:R-:W-:Y:S05]  /*2010*/  @!P0 BRA `(.L_x_33) ;  /* 0x00000000007c8947 */ /* 0x000fea0003800000 */
[----:B------:R-:W-:Y:S01]  /*2020*/  MOV R23, 0x0 ;  /* 0x0000000000177802 */ /* 0x000fe20000000f00 */
[----:B------:R-:W-:Y:S01]  /*2030*/  ULDC.64 UR4, c[0x4][0x80] ;  /* 0x0100200000047ab9 */ /* 0x000fe20000000a00 */
[----:B------:R-:W-:Y:S01]  /*2040*/  ULDC.64 UR6, c[0x4][0x10] ;  /* 0x0100040000067ab9 */ /* 0x000fe20000000a00 */
[----:B-12---:R-:W-:Y:S01]  /*2050*/  IMAD.U32 R4, RZ, RZ, UR4 ;  /* 0x00000004ff047e24 */ /* 0x006fe2000f8e00ff */
[----:B------:R1:W2:Y:S01]  /*2060*/  LDC.64 R14, c[0x4][R23] ;  /* 0x01000000170e7b82 */ /* 0x0002a20000000a00 */
[----:B------:R-:W-:Y:S01]  /*2070*/  IMAD.U32 R5, RZ, RZ, UR5 ;  /* 0x00000005ff057e24 */ /* 0x000fe2000f8e00ff */
[----:B------:R-:W-:Y:S01]  /*2080*/  ULDC.64 UR4, c[0x4][0x88] ;  /* 0x0100220000047ab9 */ /* 0x000fe20000000a00 */
[----:B------:R-:W-:Y:S01]  /*2090*/  IMAD.U32 R10, RZ, RZ, UR6 ;  /* 0x00000006ff0a7e24 */ /* 0x000fe2000f8e00ff */
[----:B------:R-:W-:Y:S01]  /*20a0*/  MOV R6, UR4 ;  /* 0x0000000400067c02 */ /* 0x000fe20008000f00 */
[----:B------:R-:W-:Y:S01]  /*20b0*/  IMAD.U32 R7, RZ, RZ, UR5 ;  /* 0x00000005ff077e24 */ /* 0x000fe2000f8e00ff */
[----:B------:R-:W-:Y:S01]  /*20c0*/  MOV R11, UR7 ;  /* 0x00000007000b7c02 */ /* 0x000fe20008000f00 */
[----:B------:R-:W-:Y:S01]  /*20d0*/  IMAD.MOV.U32 R8, RZ, RZ, 0x70 ;  /* 0x00000070ff087424 */ /* 0x000fe200078e00ff */
[----:B------:R-:W-:Y:S01]  /*20e0*/  MOV R13, RZ ;  /* 0x000000ff000d7202 */ /* 0x000fe20000000f00 */
[----:B-1----:R-:W-:-:S07]  /*20f0*/  IMAD.MOV.U32 R12, RZ, RZ, 0x1 ;  /* 0x00000001ff0c7424 */ /* 0x002fce00078e00ff */
[----:B------:R-:W-:-:S07]  /*2100*/  LEPC R20, `(.L_x_34) ;  /* 0x000000001014794e */ /* 0x000fce0000000000 */
[----:B--2---:R-:W-:Y:S05]  /*2110*/  CALL.ABS.NOINC R14 ;  /* 0x000000000e007343 */ /* 0x004fea0003c00000 */
.L_x_34:
[----:B------:R1:W2:Y:S01]  /*2120*/  LDC.64 R14, c[0x4][R23] ;  /* 0x01000000170e7b82 */ /* 0x0002a20000000a00 */
[----:B------:R-:W-:Y:S01]  /*2130*/  ULDC.64 UR4, c[0x4][0x80] ;  /* 0x0100200000047ab9 */ /* 0x000fe20000000a00 */
[----:B------:R-:W-:Y:S01]  /*2140*/  ULDC.64 UR6, c[0x4][0x10] ;  /* 0x0100040000067ab9 */ /* 0x000fe20000000a00 */
[----:B------:R-:W-:Y:S01]  /*2150*/  IMAD.U32 R4, RZ, RZ, UR4 ;  /* 0x00000004ff047e24 */ /* 0x000fe2000f8e00ff */
[----:B------:R-:W-:Y:S01]  /*2160*/  MOV R11, UR7 ;  /* 0x00000007000b7c02 */ /* 0x000fe20008000f00 */
[----:B------:R-:W-:Y:S01]  /*2170*/  IMAD.U32 R5, RZ, RZ, UR5 ;  /* 0x00000005ff057e24 */ /* 0x000fe2000f8e00ff */
[----:B------:R-:W-:Y:S01]  /*2180*/  ULDC.64 UR4, c[0x4][0x88] ;  /* 0x0100220000047ab9 */ /* 0x000fe20000000a00 */
[----:B------:R-:W-:Y:S01]  /*2190*/  IMAD.U32 R10, RZ, RZ, UR6 ;  /* 0x00000006ff0a7e24 */ /* 0x000fe2000f8e00ff */
[----:B------:R-:W-:Y:S01]  /*21a0*/  MOV R6, UR4 ;  /* 0x0000000400067c02 */ /* 0x000fe20008000f00 */
[----:B------:R-:W-:Y:S01]  /*21b0*/  IMAD.U32 R7, RZ, RZ, UR5 ;  /* 0x00000005ff077e24 */ /* 0x000fe2000f8e00ff */
[----:B------:R-:W-:Y:S01]  /*21c0*/  MOV R13, RZ ;  /* 0x000000ff000d7202 */ /* 0x000fe20000000f00 */
[----:B------:R-:W-:-:S02]  /*21d0*/  IMAD.MOV.U32 R8, RZ, RZ, 0x70 ;  /* 0x00000070ff087424 */ /* 0x000fc400078e00ff */
[----:B-1----:R-:W-:-:S07]  /*21e0*/  IMAD.MOV.U32 R12, RZ, RZ, 0x1 ;  /* 0x00000001ff0c7424 */ /* 0x002fce00078e00ff */
[----:B------:R-:W-:-:S07]  /*21f0*/  LEPC R20, `(.L_x_33) ;  /* 0x000000001014794e */ /* 0x000fce0000000000 */
[----:B--2---:R-:W-:Y:S05]  /*2200*/  CALL.ABS.NOINC R14 ;  /* 0x000000000e007343 */ /* 0x004fea0003c00000 */
.L_x_33:
[----:B-12---:R-:W1:Y:S01]  /*2210*/  LDC R4, c[0x0][0x288] ;  /* 0x0000a200ff047b82 */ /* 0x006e620000000800 */
[----:B------:R-:W-:Y:S01]  /*2220*/  ULDC.64 UR4, c[0x0][0x590] ;  /* 0x0001640000047ab9 */ /* 0x000fe20000000a00 */
[----:B------:R-:W-:Y:S01]  /*2230*/  SHF.R.U32.HI R0, RZ, 0x2, R18 ;  /* 0x00000002ff007819 */ /* 0x000fe20000011612 */
[----:B------:R-:W-:Y:S01]  /*2240*/  IMAD.U32 R166, RZ, RZ, UR4 ;  /* 0x00000004ffa67e24 */ /* 0x000fe2000f8e00ff */
[C---:B------:R-:W-:Y:S01]  /*2250*/  LOP3.LUT R6, R18.reuse, 0xe0, RZ, 0xc0, !PT ;  /* 0x000000e012067812 */ /* 0x040fe200078ec0ff */
[----:B------:R-:W-:Y:S01]  /*2260*/  IMAD.U32 R165, RZ, RZ, UR5 ;  /* 0x00000005ffa57e24 */ /* 0x000fe2000f8e00ff */
[----:B------:R-:W-:Y:S01]  /*2270*/  LOP3.LUT R3, R18, 0x3, RZ, 0xc0, !PT ;  /* 0x0000000312037812 */ /* 0x000fe200078ec0ff */
[----:B------:R-:W-:Y:S01]  /*2280*/  ULDC UR4, c[0x0][0x284] ;  /* 0x0000a10000047ab9 */ /* 0x000fe20000000800 */
[----:B------:R-:W-:Y:S02]  /*2290*/  ISETP.NE.U32.AND P0, PT, R166, RZ, PT ;  /* 0x000000ffa600720c */ /* 0x000fe40003f05070 */
[----:B------:R-:W-:-:S02]  /*22a0*/  LOP3.LUT R7, R0, 0x7, RZ, 0xc0, !PT ;  /* 0x0000000700077812 */ /* 0x000fc400078ec0ff */
[----:B------:R-:W-:Y:S02]  /*22b0*/  ISETP.NE.AND.EX P0, PT, R165, RZ, PT, P0 ;  /* 0x000000ffa500720c */ /* 0x000fe40003f05300 */
[----:B------:R-:W-:Y:S01]  /*22c0*/  SHF.R.U32.HI R0, RZ, 0x1, R6 ;  /* 0x00000001ff007819 */ /* 0x000fe20000011606 */
[----:B-1----:R-:W-:-:S03]  /*22d0*/  IMAD R4, R3, -0x2, R4 ;  /* 0xfffffffe03047824 */ /* 0x002fc600078e0204 */
[----:B------:R-:W-:Y:S01]  /*22e0*/  IADD3 R3, -R0, UR4, -R7 ;  /* 0x0000000400037c10 */ /* 0x000fe2000fffe907 */
[----:B------:R-:W-:-:S04]  /*22f0*/  IMAD R153, R153, -0x100, R4 ;  /* 0xffffff0099997824 */ /* 0x000fc800078e0204 */
[----:B------:R-:W-:Y:S02]  /*2300*/  IMAD R9, R154, -0x80, R3 ;  /* 0xffffff809a097824 */ /* 0x000fe400078e0203 */
[----:B------:R-:W-:Y:S05]  /*2310*/  @!P0 BRA `(.L_x_35) ;  /* 0x0000000000548947 */ /* 0x000fea0003800000 */
[----:B------:R-:W-:Y:S02]  /*2320*/  ULDC.64 UR4, c[0x0][0x588] ;  /* 0x0001620000047ab9 */ /* 0x000fe40000000a00 */
[----:B------:R-:W-:-:S04]  /*2330*/  ISETP.NE.U32.AND P1, PT, RZ, UR4, PT ;  /* 0x00000004ff007c0c */ /* 0x000fc8000bf25070 */
[----:B------:R-:W-:-:S13]  /*2340*/  ISETP.NE.AND.EX P1, PT, RZ, UR5, PT, P1 ;  /* 0x00000005ff007c0c */ /* 0x000fda000bf25310 */
[----:B------:R-:W-:Y:S05]  /*2350*/  @!P1 BRA `(.L_x_36) ;  /* 0x0000000000289947 */ /* 0x000fea0003800000 */
[----:B------:R-:W1:Y:S01]  /*2360*/  LDC.64 R4, c[0x0][0x588] ;  /* 0x00016200ff047b82 */ /* 0x000e620000000a00 */
[----:B------:R-:W-:-:S04]  /*2370*/  IMAD R3, R166, UR43, RZ ;  /* 0x0000002ba6037c24 */ /* 0x000fc8000f8e02ff */
[----:B-1----:R-:W-:-:S05]  /*2380*/  IMAD.WIDE R4, R3, 0x4, R4 ;  /* 0x0000000403047825 */ /* 0x002fca00078e0204 */
[----:B------:R-:W2:Y:S01]  /*2390*/  LDG.E R155, desc[UR48][R4.64] ;  /* 0x00000030049b7981 */ /* 0x000ea2000c1e1900 */
[----:B------:R-:W-:Y:S01]  /*23a0*/  MOV R152, 0x1 ;  /* 0x0000000100987802 */ /* 0x000fe20000000f00 */
[----:B------:R-:W-:Y:S02]  /*23b0*/  IMAD.MOV.U32 R158, RZ, RZ, 0x1 ;  /* 0x00000001ff9e7424 */ /* 0x000fe400078e00ff */
[----:B------:R-:W-:Y:S01]  /*23c0*/  IMAD.MOV.U32 R159, RZ, RZ, 0x1 ;  /* 0x00000001ff9f7424 */ /* 0x000fe200078e00ff */
[----:B--2---:R-:W-:Y:S01]  /*23d0*/  MOV R160, R155 ;  /* 0x0000009b00a07202 */ /* 0x004fe20000000f00 */
[----:B------:R-:W-:Y:S01]  /*23e0*/  IMAD.MOV.U32 R161, RZ, RZ, R155 ;  /* 0x000000ffffa17224 */ /* 0x000fe200078e009b */
[----:B------:R-:W-:Y:S06]  /*23f0*/  BRA `(.L_x_35) ;  /* 0x00000000001c7947 */ /* 0x000fec0003800000 */
.L_x_36:
[----:B------:R-:W-:Y:S01]  /*2400*/  ULDC UR4, c[0x0][0x580] ;  /* 0x0001600000047ab9 */ /* 0x000fe20000000800 */
[----:B------:R-:W-:Y:S01]  /*2410*/  IMAD.MOV.U32 R152, RZ, RZ, 0x1 ;  /* 0x00000001ff987424 */ /* 0x000fe200078e00ff */
[----:B------:R-:W-:Y:S01]  /*2420*/  MOV R158, 0x1 ;  /* 0x00000001009e7802 */ /* 0x000fe20000000f00 */
[----:B------:R-:W-:Y:S01]  /*2430*/  IMAD.MOV.U32 R159, RZ, RZ, 0x1 ;  /* 0x00000001ff9f7424 */ /* 0x000fe200078e00ff */
[----:B------:R-:W-:Y:S01]  /*2440*/  MOV R160, UR4 ;  /* 0x0000000400a07c02 */ /* 0x000fe20008000f00 */
[----:B------:R-:W-:Y:S02]  /*2450*/  IMAD.U32 R155, RZ, RZ, UR4 ;  /* 0x00000004ff9b7e24 */ /* 0x000fe4000f8e00ff */
[----:B------:R-:W-:-:S07]  /*2460*/  IMAD.U32 R161, RZ, RZ, UR4 ;  /* 0x00000004ffa17e24 */ /* 0x000fce000f8e00ff */
.L_x_35:
[----:B------:R-:W1:Y:S02]  /*2470*/  LDC.64 R10, c[0x0][0x5b0] ;  /* 0x00016c00ff0a7b82 */ /* 0x000e640000000a00 */
[----:B-1----:R-:W-:-:S04]  /*2480*/  ISETP.NE.U32.AND P1, PT, R10, RZ, PT ;  /* 0x000000ff0a00720c */ /* 0x002fc80003f25070 */
[----:B------:R-:W-:-:S13]  /*2490*/  ISETP.NE.AND.EX P1, PT, R11, RZ, PT, P1 ;  /* 0x000000ff0b00720c */ /* 0x000fda0003f25310 */
        /* <DEDUP_REMOVED lines=8> */
[----:B------:R1:W5:Y:S01]  /*2520*/  LDG.E R157, desc[UR48][R4.64] ;  /* 0x00000030049d7981 */ /* 0x000362000c1e1900 */
[----:B------:R-:W-:Y:S05]  /*2530*/  BRA `(.L_x_37) ;  /* 0x0000000000087947 */ /* 0x000fea0003800000 */
.L_x_38:
[----:B------:R-:W-:Y:S02]  /*2540*/  ULDC UR4, c[0x0][0x5a0] ;  /* 0x0001680000047ab9 */ /* 0x000fe40000000800 */
[----:B------:R-:W-:-:S07]  /*2550*/  IMAD.U32 R157, RZ, RZ, UR4 ;  /* 0x00000004ff9d7e24 */ /* 0x000fce000f8e00ff */
.L_x_37:
[----:B------:R-:W2:Y:S01]  /*2560*/  LDC.64 R10, c[0x0][0x5c0] ;  /* 0x00017000ff0a7b82 */ /* 0x000ea20000000a00 */
[----:B------:R-:W-:Y:S01]  /*2570*/  ULDC.64 UR4, c[0x0][0x588] ;  /* 0x0001620000047ab9 */ /* 0x000fe20000000a00 */
[----:B------:R-:W-:Y:S01]  /*2580*/  ISETP.EQ.U32.AND P3, PT, R166, RZ, PT ;  /* 0x000000ffa600720c */ /* 0x000fe20003f62070 */
[----:B------:R-:W-:Y:S01]  /*2590*/  IMAD.MOV.U32 R3, RZ, RZ, 0x1 ;  /* 0x00000001ff037424 */ /* 0x000fe200078e00ff */
[----:B------:R-:W-:Y:S02]  /*25a0*/  ISETP.NE.U32.AND P1, PT, RZ, UR4, PT ;  /* 0x00000004ff007c0c */ /* 0x000fe4000bf25070 */
[----:B------:R-:W-:Y:S02]  /*25b0*/  LOP3.LUT P4, RZ, R159, 0xff, RZ, 0xc0, !PT ;  /* 0x000000ff9fff7812 */ /* 0x000fe4000788c0ff */
[----:B------:R-:W3:Y:S01]  /*25c0*/  LDC R154, c[0x0][0x5c8] ;  /* 0x00017200ff9a7b82 */ /* 0x000ee20000000800 */
[----:B------:R-:W-:Y:S02]  /*25d0*/  ISETP.NE.AND.EX P1, PT, RZ, UR5, PT, P1 ;  /* 0x00000005ff007c0c */ /* 0x000fe4000bf25310 */
[----:B------:R-:W-:-:S02]  /*25e0*/  FSEL R0, R161, R160, !P4 ;  /* 0x000000a0a1007208 */ /* 0x000fc40006000000 */
[----:B------:R-:W-:Y:S02]  /*25f0*/  ISETP.EQ.OR.EX P3, PT, R165, RZ, !P1, P3 ;  /* 0x000000ffa500720c */ /* 0x000fe40004f62730 */
[----:B-1----:R-:W-:Y:S02]  /*2600*/  MOV R4, 0x1 ;  /* 0x0000000100047802 */ /* 0x002fe40000000f00 */
[----:B------:R-:W-:Y:S02]  /*2610*/  PLOP3.LUT P1, PT, P1, PT, PT, 0x8, 0x0 ;  /* 0x000000000000781c */ /* 0x000fe40000f2e170 */
[C---:B------:R-:W-:Y:S02]  /*2620*/  FSEL R160, R155.reuse, R160, !P0 ;  /* 0x000000a09ba07208 */ /* 0x040fe40004000000 */
[----:B------:R-:W-:Y:S02]  /*2630*/  FSEL R0, R155, R0, !P0 ;  /* 0x000000009b007208 */ /* 0x000fe40004000000 */
[----:B--2---:R-:W-:-:S04]  /*2640*/  ISETP.NE.U32.AND P2, PT, R10, RZ, PT ;  /* 0x000000ff0a00720c */ /* 0x004fc80003f45070 */
[----:B------:R-:W-:-:S04]  /*2650*/  ISETP.NE.AND.EX P2, PT, R11, RZ, PT, P2 ;  /* 0x000000ff0b00720c */ /* 0x000fc80003f45320 */
[----:B---3--:R-:W-:Y:S01]  /*2660*/  FSEL R154, R154, RZ, !P2 ;  /* 0x000000ff9a9a7208 */ /* 0x008fe20005000000 */
[----:B------:R-:W-:Y:S08]  /*2670*/  @!P3 BRA `(.L_x_39) ;  /* 0x000000000040b947 */ /* 0x000ff00003800000 */
[----:B------:R-:W-:Y:S04]  /*2680*/  BSSY B0, `(.L_x_40) ;  /* 0x000000e000007945 */ /* 0x000fe80003800000 */
[----:B------:R-:W-:Y:S05]  /*2690*/  @!P0 BRA `(.L_x_41) ;  /* 0x0000000000248947 */ /* 0x000fea0003800000 */
[----:B------:R-:W-:Y:S02]  /*26a0*/  LOP3.LUT P4, RZ, R158, 0xff, RZ, 0xc0, !PT ;  /* 0x000000ff9eff7812 */ /* 0x000fe4000788c0ff */
[----:B------:R-:W-:Y:S02]  /*26b0*/  PLOP3.LUT P3, PT, P1, PT, PT, 0x80, 0x0 ;  /* 0x000000000000781c */ /* 0x000fe40000f6f070 */
[----:B------:R-:W-:-:S09]  /*26c0*/  PRMT R159, RZ, 0x7610, R159 ;  /* 0x00007610ff9f7816 */ /* 0x000fd2000000009f */
[----:B------:R-:W-:Y:S05]  /*26d0*/  @!P4 BRA `(.L_x_42) ;  /* 0x000000000020c947 */ /* 0x000fea0003800000 */
[----:B------:R-:W-:Y:S01]  /*26e0*/  FSETP.EQ.AND P3, PT, R155, RZ, PT ;  /* 0x000000ff9b00720b */ /* 0x000fe20003f62000 */
[----:B------:R-:W-:Y:S01]  /*26f0*/  IMAD.MOV.U32 R160, RZ, RZ, R155 ;  /* 0x000000ffffa07224 */ /* 0x000fe200078e009b */
[----:B------:R-:W-:Y:S02]  /*2700*/  PRMT R159, R158, 0x7610, R159 ;  /* 0x000076109e9f7816 */ /* 0x000fe4000000009f */
[----:B------:R-:W-:Y:S01]  /*2710*/  MOV R0, R155 ;  /* 0x0000009b00007202 */ /* 0x000fe20000000f00 */
[----:B------:R-:W-:Y:S08]  /*2720*/  BRA `(.L_x_42) ;  /* 0x00000000000c7947 */ /* 0x000ff00003800000 */
.L_x_41:
[----:B------:R-:W-:Y:S01]  /*2730*/  FSETP.EQ.AND P3, PT, R155, RZ, PT ;  /* 0x000000ff9b00720b */ /* 0x000fe20003f62000 */
[--C-:B------:R-:W-:Y:S02]  /*2740*/  IMAD.MOV.U32 R160, RZ, RZ, R155.reuse ;  /* 0x000000ffffa07224 */ /* 0x100fe400078e009b */
[----:B------:R-:W-:-:S10]  /*2750*/  IMAD.MOV.U32 R0, RZ, RZ, R155 ;  /* 0x000000ffff007224 */ /* 0x000fd400078e009b */
.L_x_42:
[----:B------:R-:W-:Y:S05]  /*2760*/  BSYNC B0 ;  /* 0x0000000000007941 */ /* 0x000fea0003800000 */
.L_x_40:
[----:B------:R-:W-:-:S07]  /*2770*/  SEL R4, RZ, 0x1, P3 ;  /* 0x00000001ff047807 */ /* 0x000fce0001800000 */
.L_x_39:
[----:B------:R-:W-:Y:S04]  /*2780*/  BSSY B0, `(.L_x_43) ;  /* 0x000000f000007945 */ /* 0x000fe80003800000 */
[----:B------:R-:W-:Y:S05]  /*2790*/  @!P0 BRA `(.L_x_44) ;  /* 0x0000000000288947 */ /* 0x000fea0003800000 */
[----:B------:R-:W-:Y:S02]  /*27a0*/  LOP3.LUT P0, RZ, R152, 0xff, RZ, 0xc0, !PT ;  /* 0x000000ff98ff7812 */ /* 0x000fe4000780c0ff */
[----:B------:R-:W-:Y:S02]  /*27b0*/  PRMT R158, RZ, 0x7610, R158 ;  /* 0x00007610ff9e7816 */ /* 0x000fe4000000009e */
[----:B------:R-:W-:-:S09]  /*27c0*/  PRMT R159, RZ, 0x7610, R159 ;  /* 0x00007610ff9f7816 */ /* 0x000fd2000000009f */
[----:B------:R-:W-:Y:S05]  /*27d0*/  @!P0 BRA `(.L_x_45) ;  /* 0x0000000000248947 */ /* 0x000fea0003800000 */
[----:B------:R-:W-:Y:S01]  /*27e0*/  FSETP.EQ.AND P1, PT, R155, RZ, PT ;  /* 0x000000ff9b00720b */ /* 0x000fe20003f22000 */
[----:B------:R-:W-:Y:S01]  /*27f0*/  IMAD.MOV.U32 R0, RZ, RZ, R155 ;  /* 0x000000ffff007224 */ /* 0x000fe200078e009b */
[C---:B------:R-:W-:Y:S02]  /*2800*/  PRMT R158, R152.reuse, 0x7610, R158 ;  /* 0x00007610989e7816 */ /* 0x040fe4000000009e */
[----:B------:R-:W-:Y:S02]  /*2810*/  MOV R160, R155 ;  /* 0x0000009b00a07202 */ /* 0x000fe40000000f00 */
[----:B------:R-:W-:Y:S01]  /*2820*/  PRMT R159, R152, 0x7610, R159 ;  /* 0x00007610989f7816 */ /* 0x000fe2000000009f */
[----:B------:R-:W-:Y:S06]  /*2830*/  BRA `(.L_x_45) ;  /* 0x00000000000c7947 */ /* 0x000fec0003800000 */
.L_x_44:
[----:B------:R-:W-:Y:S01]  /*2840*/  FSETP.EQ.AND P1, PT, R155, RZ, PT ;  /* 0x000000ff9b00720b */ /* 0x000fe20003f22000 */
[----:B------:R-:W-:Y:S01]  /*2850*/  IMAD.MOV.U32 R160, RZ, RZ, R155 ;  /* 0x000000ffffa07224 */ /* 0x000fe200078e009b */
[----:B------:R-:W-:-:S11]  /*2860*/  MOV R0, R155 ;  /* 0x0000009b00007202 */ /* 0x000fd60000000f00 */
.L_x_45:
[----:B------:R-:W-:Y:S05]  /*2870*/  BSYNC B0 ;  /* 0x0000000000007941 */ /* 0x000fea0003800000 */
.L_x_43:
[----:B------:R-:W-:Y:S01]  /*2880*/  PRMT R8, R4, 0x9910, RZ ;  /* 0x0000991004087816 */ /* 0x000fe200000000ff */
[----:B------:R-:W-:Y:S02]  /*2890*/  IMAD.MOV.U32 R20, RZ, RZ, RZ ;  /* 0x000000ffff147224 */ /* 0x000fe400078e00ff */
[----:B------:R-:W-:Y:S01]  /*28a0*/  IMAD.MOV.U32 R162, RZ, RZ, R154 ;  /* 0x000000ffffa27224 */ /* 0x000fe200078e009a */
[----:B------:R-:W-:Y:S06]  /*28b0*/  @!P2 BRA `(.L_x_46) ;  /* 0x00000000005ca947 */ /* 0x000fec0003800000 */
[----:B------:R-:W1:Y:S01]  /*28c0*/  LDC.64 R12, c[0x0][0x5d0] ;  /* 0x00017400ff0c7b82 */ /* 0x000e620000000a00 */
[----:B------:R-:W-:Y:S01]  /*28d0*/  SHF.R.U32.HI R6, RZ, 0x5, R6 ;  /* 0x00000005ff067819 */ /* 0x000fe20000011606 */
[----:B------:R-:W-:Y:S01]  /*28e0*/  USHF.R.S32.HI UR4, URZ, 0x1f, UR43 ;  /* 0x0000001f3f047899 */ /* 0x000fe2000801142b */
[----:B------:R-:W-:Y:S02]  /*28f0*/  ISETP.GE.AND P0, PT, R153, 0x1, PT ;  /* 0x000000019900780c */ /* 0x000fe40003f06270 */
[----:B------:R-:W-:Y:S02]  /*2900*/  SHF.L.U32 R4, R6, 0x4, RZ ;  /* 0x0000000406047819 */ /* 0x000fe400000006ff */
[C---:B------:R-:W-:Y:S02]  /*2910*/  ISETP.LT.OR P2, PT, R9.reuse, 0x1, !P0 ;  /* 0x000000010900780c */ /* 0x040fe40004741670 */
[----:B------:R-:W-:Y:S02]  /*2920*/  LOP3.LUT R4, R4, 0xfffffff0, R7, 0xe2, !PT ;  /* 0xfffffff004047812 */ /* 0x000fe400078ee207 */
[----:B------:R-:W-:-:S03]  /*2930*/  ISETP.LT.OR P0, PT, R9, 0x9, !P0 ;  /* 0x000000090900780c */ /* 0x000fc60004701670 */
[----:B------:R-:W-:-:S05]  /*2940*/  VIADD R4, R4, UR42 ;  /* 0x0000002a04047c36 */ /* 0x000fca0008000000 */
[--C-:B------:R-:W-:Y:S01]  /*2950*/  SHF.R.S32.HI R5, RZ, 0x1f, R4.reuse ;  /* 0x0000001fff057819 */ /* 0x100fe20000011404 */
[C---:B-1----:R-:W-:Y:S02]  /*2960*/  IMAD R6, R12.reuse, UR4, RZ ;  /* 0x000000040c067c24 */ /* 0x042fe4000f8e02ff */
[----:B------:R-:W-:-:S04]  /*2970*/  IMAD.WIDE.U32 R4, R12, UR43, R4 ;  /* 0x0000002b0c047c25 */ /* 0x000fc8000f8e0004 */
[----:B------:R-:W-:Y:S01]  /*2980*/  IMAD R7, R13, UR43, R6 ;  /* 0x0000002b0d077c24 */ /* 0x000fe2000f8e0206 */
[----:B------:R-:W-:-:S03]  /*2990*/  LEA R6, P3, R4, R10, 0x1 ;  /* 0x0000000a04067211 */ /* 0x000fc600078608ff */
[----:B------:R-:W-:-:S05]  /*29a0*/  IMAD.IADD R5, R5, 0x1, R7 ;  /* 0x0000000105057824 */ /* 0x000fca00078e0207 */
[----:B------:R-:W-:-:S05]  /*29b0*/  LEA.HI.X R7, R4, R11, R5, 0x1, P3 ;  /* 0x0000000b04077211 */ /* 0x000fca00018f0c05 */
[----:B------:R-:W2:Y:S04]  /*29c0*/  @!P2 LDG.E.U16 R4, desc[UR48][R6.64] ;  /* 0x000000300604a981 */ /* 0x000ea8000c1e1500 */
[----:B------:R-:W3:Y:S01]  /*29d0*/  @!P0 LDG.E.U16 R5, desc[UR48][R6.64+0x10] ;  /* 0x0000103006058981 */ /* 0x000ee2000c1e1500 */
[----:B------:R-:W-:Y:S02]  /*29e0*/  MOV R154, RZ ;  /* 0x000000ff009a7202 */ /* 0x000fe40000000f00 */
[----:B--2---:R-:W-:-:S04]  /*29f0*/  @!P2 PRMT R154, R4, 0x5410, RZ ;  /* 0x00005410049aa816 */ /* 0x004fc800000000ff */
[----:B---3--:R-:W-:-:S05]  /*2a00*/  @!P0 PRMT R154, R154, 0x5410, R5 ;  /* 0x000054109a9a8816 */ /* 0x008fca0000000005 */
[--C-:B------:R-:W-:Y:S02]  /*2a10*/  HADD2.F32 R162, -RZ, R154.reuse.H0_H0 ;  /* 0x2000009affa27230 */ /* 0x100fe40000004100 */
[----:B------:R-:W-:-:S07]  /*2a20*/  HADD2.F32 R154, -RZ, R154.H1_H1 ;  /* 0x3000009aff9a7230 */ /* 0x000fce0000004100 */
.L_x_46:
[----:B------:R-:W-:Y:S01]  /*2a30*/  ISETP.NE.AND P0, PT, R8, RZ, PT ;  /* 0x000000ff0800720c */ /* 0x000fe20003f05270 */
[----:B------:R-:W-:Y:S01]  /*2a40*/  BSSY B0, `(.L_x_47) ;  /* 0x0000023000007945 */ /* 0x000fe20003800000 */
[----:B------:R-:W-:Y:S02]  /*2a50*/  CS2R R6, SRZ ;  /* 0x0000000000067805 */ /* 0x000fe4000001ff00 */
[----:B------:R-:W-:Y:S02]  /*2a60*/  CS2R R4, SRZ ;  /* 0x0000000000047805 */ /* 0x000fe4000001ff00 */
[----:B------:R-:W-:Y:S02]  /*2a70*/  CS2R R10, SRZ ;  /* 0x00000000000a7805 */ /* 0x000fe4000001ff00 */
[----:B------:R-:W-:-:S05]  /*2a80*/  CS2R R8, SRZ ;  /* 0x0000000000087805 */ /* 0x000fca000001ff00 */
[----:B------:R-:W-:Y:S05]  /*2a90*/  @!P0 BRA `(.L_x_48) ;  /* 0x0000000000748947 */ /* 0x000fea0003800000 */
[----:B------:R-:W-:-:S13]  /*2aa0*/  ISETP.NE.AND P2, PT, R164, 0x3, PT ;  /* 0x00000003a400780c */ /* 0x000fda0003f45270 */
[----:B------:R-:W-:Y:S05]  /*2ab0*/  @!P2 BRA `(.L_x_49) ;  /* 0x000000000004a947 */ /* 0x000fea0003800000 */
[----:B------:R-:W-:Y:S01]  /*2ac0*/  BPT.TRAP 0x1 ;  /* 0x000000040000795c */ /* 0x000fe20000300000 */
.L_x_49:
[----:B------:R-:W-:Y:S01]  /*2ad0*/  SHF.L.U32 R4, RZ, 0x1f, RZ ;  /* 0x0000001fff047819 */ /* 0x000fe200000006ff */
[----:B------:R-:W-:Y:S02]  /*2ae0*/  IMAD.MOV.U32 R20, RZ, RZ, 0x1 ;  /* 0x00000001ff147424 */ /* 0x000fe400078e00ff */
[----:B------:R-:W-:Y:S01]  /*2af0*/  IMAD.MOV.U32 R7, RZ, RZ, RZ ;  /* 0x000000ffff077224 */ /* 0x000fe200078e00ff */
[----:B------:R-:W1:Y:S02]  /*2b00*/  SYNCS.PHASECHK.TRANS64.TRYWAIT P2, [UR53+0x40], R4 ;  /* 0x00004004ff0075a7 */ /* 0x000e640008040175 */
[----:B-1----:R-:W-:Y:S05]  /*2b10*/  @!P2 BRA `(.L_x_50) ;  /* 0x000000700094a947 */ /* 0x002fea0003800000 */
.L_x_228:
[----:B------:R-:W-:Y:S02]  /*2b20*/  MOV R6, RZ ;  /* 0x000000ff00067202 */ /* 0x000fe40000000f00 */
[----:B-1----:R-:W-:Y:S02]  /*2b30*/  CS2R R4, SRZ ;  /* 0x0000000000047805 */ /* 0x002fe4000001ff00 */
[----:B------:R-:W-:Y:S02]  /*2b40*/  CS2R R10, SRZ ;  /* 0x00000000000a7805 */ /* 0x000fe4000001ff00 */
[----:B------:R-:W-:Y:S01]  /*2b50*/  CS2R R8, SRZ ;  /* 0x0000000000087805 */ /* 0x000fe2000001ff00 */
[----:B------:R-:W-:Y:S06]  /*2b60*/  @P1 BRA `(.L_x_48) ;  /* 0x0000000000401947 */ /* 0x000fec0003800000 */
[C---:B------:R-:W-:Y:S01]  /*2b70*/  IMAD.SHL.U32 R4, R18.reuse, 0x10, RZ ;  /* 0x0000001012047824 */ /* 0x040fe200078e00ff */
[----:B------:R-:W-:Y:S01]  /*2b80*/  SHF.R.U32.HI R7, RZ, 0x1, R18 ;  /* 0x00000001ff077819 */ /* 0x000fe20000011612 */
[C---:B------:R-:W-:Y:S01]  /*2b90*/  IMAD.SHL.U32 R5, R18.reuse, 0x20, RZ ;  /* 0x0000002012057824 */ /* 0x040fe200078e00ff */
[----:B------:R-:W-:Y:S01]  /*2ba0*/  SHF.L.U32 R9, R18, 0x2, RZ ;  /* 0x0000000212097819 */ /* 0x000fe200000006ff */
[----:B------:R-:W-:Y:S05]  /*2bb0*/  WARPSYNC.ALL ;  /* 0x0000000000007948 */ /* 0x000fea0003800000 */
[----:B------:R-:W-:Y:S02]  /*2bc0*/  LOP3.LUT R4, R4, 0xe00, RZ, 0xc0, !PT ;  /* 0x00000e0004047812 */ /* 0x000fe400078ec0ff */
[----:B------:R-:W-:-:S02]  /*2bd0*/  LOP3.LUT R6, R5, 0xc0, RZ, 0xc0, !PT ;  /* 0x000000c005067812 */ /* 0x000fc400078ec0ff */
[----:B------:R-:W-:Y:S02]  /*2be0*/  LOP3.LUT R4, R4, 0x20, R5, 0xf8, !PT ;  /* 0x0000002004047812 */ /* 0x000fe400078ef805 */
[----:B------:R-:W-:Y:S02]  /*2bf0*/  LOP3.LUT R6, R6, 0x8, R7, 0xf8, !PT ;  /* 0x0000000806067812 */ /* 0x000fe400078ef807 */
[----:B------:R-:W-:Y:S02]  /*2c00*/  LOP3.LUT R4, R4, 0x100, R5, 0xf8, !PT ;  /* 0x0000010004047812 */ /* 0x000fe400078ef805 */
[----:B------:R-:W-:-:S04]  /*2c10*/  LOP3.LUT R9, R6, 0x18, R9, 0x78, !PT ;  /* 0x0000001806097812 */ /* 0x000fc800078e7809 */
[----:B------:R-:W-:-:S04]  /*2c20*/  LOP3.LUT R4, R4, R9, RZ, 0xfc, !PT ;  /* 0x0000000904047212 */ /* 0x000fc800078efcff */
[----:B------:R-:W-:-:S05]  /*2c30*/  LEA R9, R4, UR53, 0x1 ;  /* 0x0000003504097c11 */ /* 0x000fca000f8e08ff */
[----:B------:R-:W-:Y:S02]  /*2c40*/  IMAD R4, R156, 0x2, R9 ;  /* 0x000000029c047824 */ /* 0x000fe400078e0209 */
[----:B------:R-:W1:Y:S04]  /*2c50*/  LDSM.16.M88.4 R8, [R9+0x200] ;  /* 0x000200000908783b */ /* 0x000e680000000200 */
[----:B------:R-:W2:Y:S02]  /*2c60*/  LDSM.16.M88.4 R4, [R4+0x200] ;  /* 0x000200000404783b */ /* 0x000ea40000000200 */
.L_x_48:
[----:B------:R-:W-:Y:S05]  /*2c70*/  BSYNC B0 ;  /* 0x0000000000007941 */ /* 0x000fea0003800000 */
.L_x_47:
[--C-:B-1----:R-:W-:Y:S02]  /*2c80*/  HADD2.F32 R21, -RZ, R9.reuse.H0_H0 ;  /* 0x20000009ff157230 */ /* 0x102fe40000004100 */
[C-C-:B-----5:R-:W-:Y:S01]  /*2c90*/  FFMA R26, R157.reuse, R26, R154.reuse ;  /* 0x0000001a9d1a7223 */ /* 0x160fe2000000009a */
[----:B------:R-:W-:Y:S02]  /*2ca0*/  HADD2.F32 R23, -RZ, R9.H1_H1 ;  /* 0x30000009ff177230 */ /* 0x000fe40000004100 */
[C---:B------:R-:W-:Y:S01]  /*2cb0*/  FFMA R14, R157.reuse, R27, R154 ;  /* 0x0000001b9d0e7223 */ /* 0x040fe2000000009a */
[----:B------:R-:W-:Y:S02]  /*2cc0*/  HADD2.F32 R15, -RZ, R8.H1_H1 ;  /* 0x30000008ff0f7230 */ /* 0x000fe40000004100 */
[----:B------:R-:W-:Y:S01]  /*2cd0*/  FFMA R12, R157, R25, R162 ;  /* 0x000000199d0c7223 */ /* 0x000fe200000000a2 */
[-C--:B------:R-:W-:Y:S01]  /*2ce0*/  FFMA R26, R21, R161.reuse, R26 ;  /* 0x000000a1151a7223 */ /* 0x080fe2000000001a */
[----:B------:R-:W-:Y:S01]  /*2cf0*/  FFMA R27, R23, R161, R14 ;  /* 0x000000a1171b7223 */ /* 0x000fe2000000000e */
[----:B------:R-:W-:-:S02]  /*2d00*/  HADD2.F32 R21, -RZ, R11.H0_H0 ;  /* 0x2000000bff157230 */ /* 0x000fc40000004100 */
[----:B------:R-:W-:Y:S01]  /*2d10*/  FFMA R30, R157, R30, R154 ;  /* 0x0000001e9d1e7223 */ /* 0x000fe2000000009a */
[----:B------:R-:W-:Y:S02]  /*2d20*/  HADD2.F32 R23, -RZ, R11.H1_H1 ;  /* 0x3000000bff177230 */ /* 0x000fe40000004100 */
[----:B------:R-:W-:Y:S01]  /*2d30*/  FFMA R25, R15, R161, R12 ;  /* 0x000000a10f197223 */ /* 0x000fe2000000000c */
[C---:B------:R-:W-:Y:S01]  /*2d40*/  FFMA R14, R157.reuse, R31, R154 ;  /* 0x0000001f9d0e7223 */ /* 0x040fe2000000009a */
[----:B------:R-:W-:Y:S02]  /*2d50*/  HADD2.F32 R15, -RZ, R10.H1_H1 ;  /* 0x3000000aff0f7230 */ /* 0x000fe40000004100 */
[C-C-:B------:R-:W-:Y:S01]  /*2d60*/  FFMA R12, R157.reuse, R29, R162.reuse ;  /* 0x0000001d9d0c7223 */ /* 0x140fe200000000a2 */
[----:B------:R-:W-:Y:S02]  /*2d70*/  HADD2.F32 R13, -RZ, R8.H0_H0 ;  /* 0x20000008ff0d7230 */ /* 0x000fe40000004100 */
[----:B------:R-:W-:Y:S01]  /*2d80*/  FFMA R24, R157, R24, R162 ;  /* 0x000000189d187223 */ /* 0x000fe200000000a2 */
[-C--:B------:R-:W-:Y:S01]  /*2d90*/  FFMA R30, R21, R161.reuse, R30 ;  /* 0x000000a1151e7223 */ /* 0x080fe2000000001e */
[----:B------:R-:W-:Y:S01]  /*2da0*/  FFMA R31, R23, R161, R14 ;  /* 0x000000a1171f7223 */ /* 0x000fe2000000000e */
[----:B--2---:R-:W-:-:S02]  /*2db0*/  HADD2.F32 R21, -RZ, R5.H0_H0 ;  /* 0x20000005ff157230 */ /* 0x004fc40000004100 */
[----:B------:R-:W-:Y:S01]  /*2dc0*/  FFMA R34, R157, R34, R154 ;  /* 0x000000229d227223 */ /* 0x000fe2000000009a */
[----:B------:R-:W-:Y:S02]  /*2dd0*/  HADD2.F32 R23, -RZ, R5.H1_H1 ;  /* 0x30000005ff177230 */ /* 0x000fe40000004100 */
[----:B------:R-:W-:Y:S01]  /*2de0*/  FFMA R29, R15, R161, R12 ;  /* 0x000000a10f1d7223 */ /* 0x000fe2000000000c */
[----:B------:R-:W-:Y:S01]  /*2df0*/  FFMA R14, R157, R35, R154 ;  /* 0x000000239d0e7223 */ /* 0x000fe2000000009a */
[----:B------:R-:W-:Y:S01]  /*2e00*/  FFMA R24, R13, R161, R24 ;  /* 0x000000a10d187223 */ /* 0x000fe20000000018 */
[----:B------:R-:W-:Y:S02]  /*2e10*/  HADD2.F32 R15, -RZ, R4.H1_H1 ;  /* 0x30000004ff0f7230 */ /* 0x000fe40000004100 */
[C-C-:B------:R-:W-:Y:S01]  /*2e20*/  FFMA R12, R157.reuse, R33, R162.reuse ;  /* 0x000000219d0c7223 */ /* 0x140fe200000000a2 */
[----:B------:R-:W-:Y:S02]  /*2e30*/  HADD2.F32 R13, -RZ, R10.H0_H0 ;  /* 0x2000000aff0d7230 */ /* 0x000fe40000004100 */
[----:B------:R-:W-:Y:S01]  /*2e40*/  FFMA R28, R157, R28, R162 ;  /* 0x0000001c9d1c7223 */ /* 0x000fe200000000a2 */
[-C--:B------:R-:W-:Y:S01]  /*2e50*/  FFMA R34, R21, R161.reuse, R34 ;  /* 0x000000a115227223 */ /* 0x080fe20000000022 */
[----:B------:R-:W-:Y:S01]  /*2e60*/  FFMA R23, R23, R161, R14 ;  /* 0x000000a117177223 */ /* 0x000fe2000000000e */
[C---:B------:R-:W-:Y:S01]  /*2e70*/  SHF.L.U32 R21, R18.reuse, 0x5, RZ ;  /* 0x0000000512157819 */ /* 0x040fe200000006ff */
[----:B------:R-:W-:-:S02]  /*2e80*/  IMAD.SHL.U32 R14, R18, 0x10, RZ ;  /* 0x00000010120e7824 */ /* 0x000fc400078e00ff */
[-C--:B------:R-:W-:Y:S01]  /*2e90*/  FFMA R33, R15, R161.reuse, R12 ;  /* 0x000000a10f217223 */ /* 0x080fe2000000000c */
[----:B------:R-:W-:Y:S01]  /*2ea0*/  FFMA R28, R13, R161, R28 ;  /* 0x000000a10d1c7223 */ /* 0x000fe2000000001c */
[C---:B------:R-:W-:Y:S01]  /*2eb0*/  FFMA R12, R157.reuse, R37, R162 ;  /* 0x000000259d0c7223 */ /* 0x040fe200000000a2 */
[----:B------:R-:W-:Y:S01]  /*2ec0*/  HADD2.F32 R13, -RZ, R4.H0_H0 ;  /* 0x20000004ff0d7230 */ /* 0x000fe20000004100 */
[----:B------:R-:W-:Y:S01]  /*2ed0*/  SHF.R.U32.HI R168, RZ, 0x1, R18 ;  /* 0x00000001ffa87819 */ /* 0x000fe20000011612 */
[----:B------:R-:W-:Y:S01]  /*2ee0*/  FFMA R32, R157, R32, R162 ;  /* 0x000000209d207223 */ /* 0x000fe200000000a2 */
[----:B------:R-:W-:Y:S01]  /*2ef0*/  LOP3.LUT R37, R21, 0xc0, RZ, 0xc0, !PT ;  /* 0x000000c015257812 */ /* 0x000fe200078ec0ff */
[--C-:B------:R-:W-:Y:S01]  /*2f00*/  HADD2.F32 R15, -RZ, R6.reuse.H1_H1 ;  /* 0x30000006ff0f7230 */ /* 0x100fe20000004100 */
[----:B------:R-:W-:Y:S01]  /*2f10*/  LOP3.LUT R14, R14, 0xe00, RZ, 0xc0, !PT ;  /* 0x00000e000e0e7812 */ /* 0x000fe200078ec0ff */
[----:B------:R-:W-:Y:S01]  /*2f20*/  FFMA R32, R13, R161, R32 ;  /* 0x000000a10d207223 */ /* 0x000fe20000000020 */
[----:B------:R-:W-:Y:S01]  /*2f30*/  LOP3.LUT R37, R37, 0x8, R168, 0xf8, !PT ;  /* 0x0000000825257812 */ /* 0x000fe200078ef8a8 */
[----:B------:R-:W-:Y:S01]  /*2f40*/  IMAD.SHL.U32 R168, R18, 0x4, RZ ;  /* 0x0000000412a87824 */ /* 0x000fe200078e00ff */
[----:B------:R-:W-:Y:S01]  /*2f50*/  LOP3.LUT R14, R14, 0x20, R21, 0xf8, !PT ;  /* 0x000000200e0e7812 */ /* 0x000fe200078ef815 */
[----:B------:R-:W-:-:S02]  /*2f60*/  HADD2.F32 R13, -RZ, R6.H0_H0 ;  /* 0x20000006ff0d7230 */ /* 0x000fc40000004100 */
[----:B------:R-:W-:Y:S01]  /*2f70*/  FFMA R36, R157, R36, R162 ;  /* 0x000000249d247223 */ /* 0x000fe200000000a2 */
[-C--:B------:R-:W-:Y:S01]  /*2f80*/  FFMA R35, R15, R161.reuse, R12 ;  /* 0x000000a10f237223 */ /* 0x080fe2000000000c */
[----:B------:R-:W-:Y:S01]  /*2f90*/  LOP3.LUT R12, R18, 0xff, RZ, 0xc0, !PT ;  /* 0x000000ff120c7812 */ /* 0x000fe200078ec0ff */
[--C-:B------:R-:W-:Y:S01]  /*2fa0*/  HADD2.F32 R15, -RZ, R7.reuse.H1_H1 ;  /* 0x30000007ff0f7230 */ /* 0x100fe20000004100 */
[----:B------:R-:W-:Y:S01]  /*2fb0*/  LOP3.LUT R21, R14, 0x100, R21, 0xf8, !PT ;  /* 0x000001000e157812 */ /* 0x000fe200078ef815 */
[----:B------:R-:W-:Y:S01]  /*2fc0*/  FFMA R36, R13, R161, R36 ;  /* 0x000000a10d247223 */ /* 0x000fe20000000024 */
[----:B------:R-:W-:Y:S01]  /*2fd0*/  LOP3.LUT R168, R37, 0x18, R168, 0x78, !PT ;  /* 0x0000001825a87812 */ /* 0x000fe200078e78a8 */
[----:B------:R-:W-:Y:S02]  /*2fe0*/  HADD2.F32 R13, -RZ, R7.H0_H0 ;  /* 0x20000007ff0d7230 */ /* 0x000fe40000004100 */
[C-C-:B------:R-:W-:Y:S01]  /*2ff0*/  FFMA R38, R157.reuse, R38, R154.reuse ;  /* 0x000000269d267223 */ /* 0x140fe2000000009a */
[----:B------:R-:W-:Y:S01]  /*3000*/  FFMA R14, R157, R39, R154 ;  /* 0x000000279d0e7223 */ /* 0x000fe2000000009a */
[----:B------:R-:W-:Y:S01]  /*3010*/  VIADD R12, R12, 0x1f ;  /* 0x0000001f0c0c7836 */ /* 0x000fe20000000000 */
[----:B------:R-:W-:Y:S01]  /*3020*/  LOP3.LUT R21, R21, R168, RZ, 0xfc, !PT ;  /* 0x000000a815157212 */ /* 0x000fe200078efcff */
[-C--:B------:R-:W-:Y:S01]  /*3030*/  FFMA R38, R13, R161.reuse, R38 ;  /* 0x000000a10d267223 */ /* 0x080fe20000000026 */
[----:B------:R-:W-:Y:S01]  /*3040*/  FFMA R37, R15, R161, R14 ;  /* 0x000000a10f257223 */ /* 0x000fe2000000000e */
[----:B------:R-:W-:Y:S01]  /*3050*/  F2FP.F16.F32.PACK_AB R13, R27, R26 ;  /* 0x0000001a1b0d723e */ /* 0x000fe200000000ff */
[----:B------:R-:W-:Y:S05]  /*3060*/  WARPSYNC.ALL ;  /* 0x0000000000007948 */ /* 0x000fea0003800000 */
[----:B------:R-:W-:Y:S01]  /*3070*/  LEA R21, R21, UR53, 0x1 ;  /* 0x0000003515157c11 */ /* 0x000fe2000f8e08ff */
[----:B------:R-:W-:Y:S01]  /*3080*/  BSSY B0, `(.L_x_51) ;  /* 0x000001a000007945 */ /* 0x000fe20003800000 */
[----:B------:R-:W-:-:S02]  /*3090*/  ISETP.GT.U32.AND P2, PT, R12, 0x3e, PT ;  /* 0x0000003e0c00780c */ /* 0x000fc40003f44070 */
[----:B------:R-:W-:Y:S02]  /*30a0*/  F2FP.F16.F32.PACK_AB R12, R25, R24 ;  /* 0x00000018190c723e */ /* 0x000fe400000000ff */
[----:B------:R-:W-:Y:S02]  /*30b0*/  F2FP.F16.F32.PACK_AB R14, R29, R28 ;  /* 0x0000001c1d0e723e */ /* 0x000fe400000000ff */
[----:B------:R-:W-:Y:S02]  /*30c0*/  F2FP.F16.F32.PACK_AB R15, R31, R30 ;  /* 0x0000001e1f0f723e */ /* 0x000fe400000000ff */
[----:B------:R-:W-:Y:S02]  /*30d0*/  F2FP.F16.F32.PACK_AB R25, R23, R34 ;  /* 0x000000221719723e */ /* 0x000fe400000000ff */
[----:B------:R-:W-:Y:S01]  /*30e0*/  F2FP.F16.F32.PACK_AB R24, R33, R32 ;  /* 0x000000202118723e */ /* 0x000fe200000000ff */
[----:B------:R1:W-:Y:S01]  /*30f0*/  STSM.16.M88.4 [R21+0x200], R12 ;  /* 0x0002000c15007844 */ /* 0x0003e20000000200 */
[----:B------:R-:W-:-:S02]  /*3100*/  F2FP.F16.F32.PACK_AB R26, R35, R36 ;  /* 0x00000024231a723e */ /* 0x000fc400000000ff */
[----:B------:R-:W-:Y:S02]  /*3110*/  F2FP.F16.F32.PACK_AB R27, R37, R38 ;  /* 0x00000026251b723e */ /* 0x000fe400000000ff */
[----:B------:R-:W-:-:S05]  /*3120*/  LEA R23, R156, R21, 0x1 ;  /* 0x000000159c177211 */ /* 0x000fca00078e08ff */
[----:B------:R1:W-:Y:S01]  /*3130*/  STSM.16.M88.4 [R23+0x200], R24 ;  /* 0x0002001817007844 */ /* 0x0003e20000000200 */
[----:B------:R-:W-:Y:S01]  /*3140*/  @!PT LDS RZ, [RZ] ;  /* 0x00000000fffff984 */ /* 0x000fe20000000800 */
[----:B------:R-:W-:Y:S01]  /*3150*/  @!PT LDS RZ, [RZ] ;  /* 0x00000000fffff984 */ /* 0x000fe20000000800 */
[----:B------:R-:W-:Y:S01]  /*3160*/  @!PT LDS RZ, [RZ] ;  /* 0x00000000fffff984 */ /* 0x000fe20000000800 */
[----:B------:R-:W-:Y:S01]  /*3170*/  @!PT LDS RZ, [RZ] ;  /* 0x00000000fffff984 */ /* 0x000fe20000000800 */
[----:B------:R2:W-:Y:S06]  /*3180*/  MEMBAR.ALL.CTA ;  /* 0x0000000000007992 */ /* 0x0005ec0000008000 */
[----:B--2---:R-:W2:Y:S02]  /*3190*/  FENCE.VIEW.ASYNC.S ;  /* 0x00000000000073c6 */ /* 0x004ea40000000000 */
[----:B--2---:R-:W-:Y:S06]  /*31a0*/  BAR.SYNC.DEFER_BLOCKING 0x1, 0x100 ;  /* 0x0044000000007b1d */ /* 0x004fec0000010000 */
[----:B------:R-:W-:Y:S05]  /*31b0*/  @P2 BRA `(.L_x_52) ;  /* 0x0000000000182947 */ /* 0x000fea0003800000 */
[----:B------:R-:W-:Y:S02]  /*31c0*/  UIADD3 UR4, UP0, UR54, 0x4f0, URZ ;  /* 0x000004f036047890 */ /* 0x000fe4000ff1e03f */
[----:B------:R-:W-:Y:S02]  /*31d0*/  UIADD3 UR40, UR53, 0x200, URZ ;  /* 0x0000020035287890 */ /* 0x000fe4000fffe03f */
[----:B------:R-:W-:-:S09]  /*31e0*/  UIADD3.X UR5, URZ, UR55, URZ, UP0, !UPT ;  /* 0x000000373f057290 */ /* 0x000fd200087fe43f */
[----:B------:R2:W-:Y:S01]  /*31f0*/  UTMASTG.3D [UR40], [UR4] ;  /* 0x00000028040073b5 */ /* 0x0005e20008010000 */
[----:B------:R0:W-:Y:S01]  /*3200*/  UTMACMDFLUSH ;  /* 0x00000000000079b7 */ /* 0x0001e20000000000 */
[----:B--2---:R-:W-:-:S04]  /*3210*/  DEPBAR.LE SB0, 0x1 ;  /* 0x000080400000791a */ /* 0x004fc80000000000 */
.L_x_52:
[----:B------:R-:W-:Y:S05]  /*3220*/  BSYNC B0 ;  /* 0x0000000000007941 */ /* 0x000fea0003800000 */
.L_x_51:
[----:B------:R-:W-:Y:S01]  /*3230*/  BAR.SYNC.DEFER_BLOCKING 0x1, 0x100 ;  /* 0x0044000000007b1d */ /* 0x000fe20000010000 */
[----:B------:R-:W-:Y:S01]  /*3240*/  ISETP.NE.AND P3, PT, RZ, UR44, PT ;  /* 0x0000002cff007c0c */ /* 0x000fe2000bf65270 */
[----:B------:R-:W-:-:S04]  /*3250*/  VIADD R29, R21, 0x200 ;  /* 0x00000200151d7836 */ /* 0x000fc80000000000 */
[----:B------:R-:W-:-:S08]  /*3260*/  IMAD R28, R156, 0x2, R29 ;  /* 0x000000029c1c7824 */ /* 0x000fd000078e021d */
[----:B------:R-:W-:Y:S05]  /*3270*/  @!P3 BRA `(.L_x_53) ;  /* 0x000000000034b947 */ /* 0x000fea0003800000 */
[----:B------:R-:W-:Y:S04]  /*3280*/  BSSY B0, `(.L_x_54) ;  /* 0x0000009000007945 */ /* 0x000fe80003800000 */
[----:B------:R-:W-:Y:S05]  /*3290*/  @!P0 BRA `(.L_x_55) ;  /* 0x00000000001c8947 */ /* 0x000fea0003800000 */
[----:B------:R-:W-:-:S13]  /*32a0*/  ISETP.NE.AND P3, PT, R164, 0x3, PT ;  /* 0x00000003a400780c */ /* 0x000fda0003f65270 */
[----:B------:R-:W-:Y:S05]  /*32b0*/  @!P3 BRA `(.L_x_56) ;  /* 0x000000000004b947 */ /* 0x000fea0003800000 */
[----:B------:R-:W-:Y:S01]  /*32c0*/  BPT.TRAP 0x1 ;  /* 0x000000040000795c */ /* 0x000fe20000300000 */
.L_x_56:
[----:B------:R-:W-:-:S04]  /*32d0*/  ULEA UR4, UR36, UR53, 0x3 ;  /* 0x0000003524047291 */ /* 0x000fc8000f8e183f */
[----:B------:R-:W-:-:S04]  /*32e0*/  UIADD3 UR4, UR4, 0x60, URZ ;  /* 0x0000006004047890 */ /* 0x000fc8000fffe03f */
[----:B------:R-:W-:-:S09]  /*32f0*/  UPRMT UR4, UR52, 0x654, UR4 ;  /* 0x0000065434047896 */ /* 0x000fd20008000004 */
[----:B------:R-:W-:Y:S03]  /*3300*/  SYNCS.ARRIVE.TRANS64.RED.A1T0 RZ, [UR4], RZ ;  /* 0x000000ffffff79a7 */ /* 0x000fe60008100404 */
.L_x_55:
[----:B------:R-:W-:Y:S05]  /*3310*/  BSYNC B0 ;  /* 0x0000000000007941 */ /* 0x000fea0003800000 */
.L_x_54:
[----:B------:R-:W-:-:S04]  /*3320*/  UIADD3 UR36, UR36, 0x1, URZ ;  /* 0x0000000124247890 */ /* 0x000fc8000fffe03f */
[----:B------:R-:W-:-:S04]  /*3330*/  UISETP.NE.AND UP0, UPT, UR36, 0x4, UPT ;  /* 0x000000042400788c */ /* 0x000fc8000bf05270 */
[----:B------:R-:W-:-:S12]  /*3340*/  USEL UR36, UR36, URZ, UP0 ;  /* 0x0000003f24247287 */ /* 0x000fd80008000000 */
.L_x_53:
[----:B------:R-:W-:Y:S04]  /*3350*/  BSSY B0, `(.L_x_57) ;  /* 0x0000011000007945 */ /* 0x000fe80003800000 */
[----:B------:R-:W-:Y:S05]  /*3360*/  @!P0 BRA `(.L_x_58) ;  /* 0x00000000003c8947 */ /* 0x000fea0003800000 */
[----:B------:R-:W-:-:S13]  /*3370*/  ISETP.NE.AND P3, PT, R164, 0x3, PT ;  /* 0x00000003a400780c */ /* 0x000fda0003f65270 */
[----:B------:R-:W-:Y:S05]  /*3380*/  @!P3 BRA `(.L_x_59) ;  /* 0x000000000004b947 */ /* 0x000fea0003800000 */
[----:B------:R-:W-:Y:S01]  /*3390*/  BPT.TRAP 0x1 ;  /* 0x000000040000795c */ /* 0x000fe20000300000 */
.L_x_59:
[C---:B-1----:R-:W-:Y:S01]  /*33a0*/  LEA R14, R20.reuse, UR53, 0x3 ;  /* 0x00000035140e7c11 */ /* 0x042fe2000f8e18ff */
[----:B------:R-:W-:Y:S01]  /*33b0*/  BSSY B1, `(.L_x_60) ;  /* 0x0000006000017945 */ /* 0x000fe20003800000 */
[----:B------:R-:W-:Y:S02]  /*33c0*/  SHF.L.U32 R15, RZ, 0x1f, RZ ;  /* 0x0000001fff0f7819 */ /* 0x000fe400000006ff */
[----:B------:R-:W-:Y:S02]  /*33d0*/  @!P1 LEA R13, R20, R29, 0xd ;  /* 0x0000001d140d9211 */ /* 0x000fe400078e68ff */
[----:B------:R-:W1:Y:S03]  /*33e0*/  SYNCS.PHASECHK.TRANS64.TRYWAIT P3, [R14+URZ+0x40], R15 ;  /* 0x0000400f0e0075a7 */ /* 0x000e66000806017f */
[----:B------:R-:W-:Y:S01]  /*33f0*/  @!P1 IMAD R12, R156, 0x2, R13 ;  /* 0x000000029c0c9824 */ /* 0x000fe200078e020d */
[----:B-1----:R-:W-:Y:S06]  /*3400*/  @!P3 BRA `(.L_x_61) ;  /* 0x000000680070b947 */ /* 0x002fec0003800000 */
.L_x_229:
[----:B------:R-:W-:Y:S05]  /*3410*/  BSYNC B1 ;  /* 0x0000000000017941 */ /* 0x000fea0003800000 */
.L_x_60:
[----:B------:R-:W-:Y:S05]  /*3420*/  @!P1 WARPSYNC.ALL ;  /* 0x0000000000009948 */ /* 0x000fea0003800000 */
[----:B------:R2:W3:Y:S01]  /*3430*/  @!P1 LDSM.16.M88.4 R8, [R13] ;  /* 0x000000000d08983b */ /* 0x0004e20000000200 */
[----:B------:R-:W-:-:S03]  /*3440*/  VIADD R20, R20, 0x1 ;  /* 0x0000000114147836 */ /* 0x000fc60000000000 */
[----:B------:R2:W4:Y:S04]  /*3450*/  @!P1 LDSM.16.M88.4 R4, [R12] ;  /* 0x000000000c04983b */ /* 0x0005280000000200 */
.L_x_58:
[----:B------:R-:W-:Y:S05]  /*3460*/  BSYNC B0 ;  /* 0x0000000000007941 */ /* 0x000fea0003800000 */
.L_x_57:
[--C-:B-123--:R-:W-:Y:S02]  /*3470*/  HADD2.F32 R13, -RZ, R8.reuse.H0_H0 ;  /* 0x20000008ff0d7230 */ /* 0x10efe40000004100 */
[C-C-:B------:R-:W-:Y:S01]  /*3480*/  FFMA R40, R157.reuse, R40, R162.reuse ;  /* 0x000000289d287223 */ /* 0x140fe200000000a2 */
[----:B------:R-:W-:Y:S02]  /*3490*/  HADD2.F32 R15, -RZ, R8.H1_H1 ;  /* 0x30000008ff0f7230 */ /* 0x000fe40000004100 */
[C---:B------:R-:W-:Y:S01]  /*34a0*/  FFMA R12, R157.reuse, R41, R162 ;  /* 0x000000299d0c7223 */ /* 0x040fe200000000a2 */
[--C-:B------:R-:W-:Y:S02]  /*34b0*/  HADD2.F32 R25, -RZ, R9.reuse.H0_H0 ;  /* 0x20000009ff197230 */ /* 0x100fe40000004100 */
[C-C-:B------:R-:W-:Y:S01]  /*34c0*/  FFMA R42, R157.reuse, R42, R154.reuse ;  /* 0x0000002a9d2a7223 */ /* 0x140fe2000000009a */
[----:B------:R-:W-:Y:S02]  /*34d0*/  HADD2.F32 R27, -RZ, R9.H1_H1 ;  /* 0x30000009ff1b7230 */ /* 0x000fe40000004100 */
[----:B------:R-:W-:Y:S01]  /*34e0*/  FFMA R14, R157, R43, R154 ;  /* 0x0000002b9d0e7223 */ /* 0x000fe2000000009a */
[-C--:B------:R-:W-:Y:S01]  /*34f0*/  FFMA R40, R13, R161.reuse, R40 ;  /* 0x000000a10d287223 */ /* 0x080fe20000000028 */
[-C--:B------:R-:W-:Y:S01]  /*3500*/  FFMA R13, R15, R161.reuse, R12 ;  /* 0x000000a10f0d7223 */ /* 0x080fe2000000000c */
[-C--:B------:R-:W-:Y:S01]  /*3510*/  FFMA R42, R25, R161.reuse, R42 ;  /* 0x000000a1192a7223 */ /* 0x080fe2000000002a */
[----:B------:R-:W-:Y:S01]  /*3520*/  FFMA R15, R27, R161, R14 ;  /* 0x000000a11b0f7223 */ /* 0x000fe2000000000e */
[----:B------:R-:W-:-:S02]  /*3530*/  HADD2.F32 R25, -RZ, R10.H0_H0 ;  /* 0x2000000aff197230 */ /* 0x000fc40000004100 */
        /* <DEDUP_REMOVED lines=11> */
[----:B----4-:R-:W-:-:S02]  /*35f0*/  HADD2.F32 R31, -RZ, R4.H0_H0 ;  /* 0x20000004ff1f7230 */ /* 0x010fc40000004100 */
        /* <DEDUP_REMOVED lines=23> */
[----:B------:R-:W-:Y:S01]  /*3770*/  F2FP.F16.F32.PACK_AB R12, R13, R40 ;  /* 0x000000280d0c723e */ /* 0x000fe200000000ff */
[----:B------:R-:W-:Y:S05]  /*3780*/  WARPSYNC.ALL ;  /* 0x0000000000007948 */ /* 0x000fea0003800000 */
[----:B------:R-:W-:Y:S01]  /*3790*/  F2FP.F16.F32.PACK_AB R13, R15, R42 ;  /* 0x0000002a0f0d723e */ /* 0x000fe200000000ff */
[----:B------:R-:W-:Y:S01]  /*37a0*/  BSSY B0, `(.L_x_62) ;  /* 0x000001a000007945 */ /* 0x000fe20003800000 */
[----:B------:R-:W-:-:S02]  /*37b0*/  F2FP.F16.F32.PACK_AB R14, R25, R44 ;  /* 0x0000002c190e723e */ /* 0x000fc400000000ff */
[----:B------:R-:W-:Y:S02]  /*37c0*/  F2FP.F16.F32.PACK_AB R15, R27, R46 ;  /* 0x0000002e1b0f723e */ /* 0x000fe400000000ff */
[----:B------:R-:W-:Y:S02]  /*37d0*/  F2FP.F16.F32.PACK_AB R24, R31, R24 ;  /* 0x000000181f18723e */ /* 0x000fe400000000ff */
[----:B------:R-:W-:Y:S01]  /*37e0*/  F2FP.F16.F32.PACK_AB R25, R33, R50 ;  /* 0x000000322119723e */ /* 0x000fe200000000ff */
[----:B------:R1:W-:Y:S01]  /*37f0*/  STSM.16.M88.4 [R21+0x2200], R12 ;  /* 0x0022000c15007844 */ /* 0x0003e20000000200 */
[----:B------:R-:W-:Y:S02]  /*3800*/  F2FP.F16.F32.PACK_AB R26, R35, R26 ;  /* 0x0000001a231a723e */ /* 0x000fe400000000ff */
[----:B------:R-:W-:-:S05]  /*3810*/  F2FP.F16.F32.PACK_AB R27, R37, R54 ;  /* 0x00000036251b723e */ /* 0x000fca00000000ff */
        /* <DEDUP_REMOVED lines=11> */
[----:B------:R-:W-:Y:S02]  /*38d0*/  UIADD3 UR4, UR53, 0x2200, URZ ;  /* 0x0000220035047890 */ /* 0x000fe4000fffe03f */
[----:B------:R-:W-:Y:S01]  /*38e0*/  UIADD3.X UR9, URZ, UR55, URZ, UP0, !UPT ;  /* 0x000000373f097290 */ /* 0x000fe200087fe43f */
[----:B------:R-:W-:Y:S01]  /*38f0*/  UMOV UR6, UR42 ;  /* 0x0000002a00067c82 */ /* 0x000fe20008000000 */
[----:B------:R-:W-:-:S07]  /*3900*/  UMOV UR7, UR43 ;  /* 0x0000002b00077c82 */ /* 0x000fce0008000000 */
[----:B------:R2:W-:Y:S01]  /*3910*/  UTMASTG.3D [UR4], [UR8] ;  /* 0x00000004080073b5 */ /* 0x0005e20008010000 */
[----:B------:R0:W-:Y:S01]  /*3920*/  UTMACMDFLUSH ;  /* 0x00000000000079b7 */ /* 0x0001e20000000000 */
[----:B--2---:R-:W-:-:S04]  /*3930*/  DEPBAR.LE SB0, 0x1 ;  /* 0x000080400000791a */ /* 0x004fc80000000000 */
.L_x_63:
[----:B------:R-:W-:Y:S05]  /*3940*/  BSYNC B0 ;  /* 0x0000000000007941 */ /* 0x000fea0003800000 */
.L_x_62:
[----:B-1----:R-:W-:Y:S01]  /*3950*/  IADD3 R13, R21, 0x2200, RZ ;  /* 0x00002200150d7810 */ /* 0x002fe20007ffe0ff */
[----:B------:R-:W-:Y:S04]  /*3960*/  BAR.SYNC.DEFER_BLOCKING 0x1, 0x100 ;  /* 0x0044000000007b1d */ /* 0x000fe80000010000 */
[----:B------:R-:W-:Y:S02]  /*3970*/  IMAD R30, R156, 0x2, R13 ;  /* 0x000000029c1e7824 */ /* 0x000fe400078e020d */
[----:B------:R-:W-:Y:S04]  /*3980*/  BSSY B0, `(.L_x_64) ;  /* 0x0000009000007945 */ /* 0x000fe80003800000 */
[----:B------:R-:W-:Y:S05]  /*3990*/  @!P0 BRA `(.L_x_65) ;  /* 0x00000000001c8947 */ /* 0x000fea0003800000 */
[----:B------:R-:W-:-:S13]  /*39a0*/  ISETP.NE.AND P3, PT, R164, 0x3, PT ;  /* 0x00000003a400780c */ /* 0x000fda0003f65270 */
[----:B------:R-:W-:Y:S05]  /*39b0*/  @!P3 BRA `(.L_x_66) ;  /* 0x000000000004b947 */ /* 0x000fea0003800000 */
[----:B------:R-:W-:Y:S01]  /*39c0*/  BPT.TRAP 0x1 ;  /* 0x000000040000795c */ /* 0x000fe20000300000 */
.L_x_66:
[----:B------:R-:W-:-:S04]  /*39d0*/  ULEA UR4, UR36, UR53, 0x3 ;  /* 0x0000003524047291 */ /* 0x000fc8000f8e183f */
[----:B------:R-:W-:-:S04]  /*39e0*/  UIADD3 UR4, UR4, 0x60, URZ ;  /* 0x0000006004047890 */ /* 0x000fc8000fffe03f */
[----:B------:R-:W-:-:S09]  /*39f0*/  UPRMT UR4, UR52, 0x654, UR4 ;  /* 0x0000065434047896 */ /* 0x000fd20008000004 */
[----:B------:R-:W-:Y:S03]  /*3a00*/  SYNCS.ARRIVE.TRANS64.RED.A1T0 RZ, [UR4], RZ ;  /* 0x000000ffffff79a7 */ /* 0x000fe60008100404 */
.L_x_65:
[----:B------:R-:W-:Y:S05]  /*3a10*/  BSYNC B0 ;  /* 0x0000000000007941 */ /* 0x000fea0003800000 */
.L_x_64:
[----:B------:R-:W-:Y:S01]  /*3a20*/  UIADD3 UR36, UR36, 0x1, URZ ;  /* 0x0000000124247890 */ /* 0x000fe2000fffe03f */
[----:B------:R-:W-:Y:S01]  /*3a30*/  BSSY B0, `(.L_x_67) ;  /* 0x0000017000007945 */ /* 0x000fe20003800000 */
[----:B------:R-:W-:Y:S02]  /*3a40*/  IMAD.MOV.U32 R31, RZ, RZ, RZ ;  /* 0x000000ffff1f7224 */ /* 0x000fe400078e00ff */
[----:B------:R-:W-:-:S04]  /*3a50*/  UISETP.NE.AND UP0, UPT, UR36, 0x4, UPT ;  /* 0x000000042400788c */ /* 0x000fc8000bf05270 */
[----:B------:R-:W-:Y:S01]  /*3a60*/  USEL UR36, UR36, URZ, UP0 ;  /* 0x0000003f24247287 */ /* 0x000fe20008000000 */
[----:B------:R-:W-:Y:S11]  /*3a70*/  @!P0 BRA `(.L_x_68) ;  /* 0x0000000000488947 */ /* 0x000ff60003800000 */
[----:B------:R-:W-:-:S13]  /*3a80*/  ISETP.NE.AND P3, PT, R164, 0x3, PT ;  /* 0x00000003a400780c */ /* 0x000fda0003f65270 */
[----:B------:R-:W-:Y:S05]  /*3a90*/  @!P3 BRA `(.L_x_69) ;  /* 0x000000000004b947 */ /* 0x000fea0003800000 */
[----:B------:R-:W-:Y:S01]  /*3aa0*/  BPT.TRAP 0x1 ;  /* 0x000000040000795c */ /* 0x000fe20000300000 */
.L_x_69:
[C---:B------:R-:W-:Y:S01]  /*3ab0*/  LEA R12, R20.reuse, UR53, 0x3 ;  /* 0x00000035140c7c11 */ /* 0x040fe2000f8e18ff */
[----:B------:R-:W-:Y:S01]  /*3ac0*/  BSSY B1, `(.L_x_70) ;  /* 0x0000006000017945 */ /* 0x000fe20003800000 */
[----:B------:R-:W-:Y:S02]  /*3ad0*/  SHF.L.U32 R13, RZ, 0x1f, RZ ;  /* 0x0000001fff0d7819 */ /* 0x000fe400000006ff */
[----:B------:R-:W-:Y:S02]  /*3ae0*/  @!P1 LEA R15, R20, R29, 0xd ;  /* 0x0000001d140f9211 */ /* 0x000fe400078e68ff */
[----:B------:R-:W1:Y:S03]  /*3af0*/  SYNCS.PHASECHK.TRANS64.TRYWAIT P3, [R12+URZ+0x40], R13 ;  /* 0x0000400d0c0075a7 */ /* 0x000e66000806017f */
[----:B------:R-:W-:Y:S01]  /*3b00*/  @!P1 IMAD R14, R156, 0x2, R15 ;  /* 0x000000029c0e9824 */ /* 0x000fe200078e020f */
[----:B-1----:R-:W-:Y:S06]  /*3b10*/  @!P3 BRA `(.L_x_71) ;  /* 0x0000006000c0b947 */ /* 0x002fec0003800000 */
.L_x_230:
[----:B------:R-:W-:Y:S05]  /*3b20*/  BSYNC B1 ;  /* 0x0000000000017941 */ /* 0x000fea0003800000 */
.L_x_70:
[----:B------:R-:W-:Y:S05]  /*3b30*/  @!P1 WARPSYNC.ALL ;  /* 0x0000000000009948 */ /* 0x000fea0003800000 */
[----:B------:R2:W3:Y:S01]  /*3b40*/  @!P1 LDSM.16.M88.4 R8, [R15] ;  /* 0x000000000f08983b */ /* 0x0004e20000000200 */
[----:B------:R-:W-:-:S03]  /*3b50*/  VIADD R20, R20, 0x1 ;  /* 0x0000000114147836 */ /* 0x000fc60000000000 */
[----:B------:R2:W4:Y:S02]  /*3b60*/  @!P1 LDSM.16.M88.4 R4, [R14] ;  /* 0x000000000e04983b */ /* 0x0005240000000200 */
[----:B------:R-:W-:-:S04]  /*3b70*/  ISETP.NE.AND P3, PT, R20, 0x4, PT ;  /* 0x000000041400780c */ /* 0x000fc80003f65270 */
[----:B------:R-:W-:Y:S02]  /*3b80*/  SEL R20, R20, RZ, P3 ;  /* 0x000000ff14147207 */ /* 0x000fe40001800000 */
[----:B--2---:R-:W-:-:S07]  /*3b90*/  SEL R31, RZ, 0x1, P3 ;  /* 0x00000001ff1f7807 */ /* 0x004fce0001800000 */
.L_x_68:
[----:B------:R-:W-:Y:S05]  /*3ba0*/  BSYNC B0 ;  /* 0x0000000000007941 */ /* 0x000fea0003800000 */
.L_x_67:
[--C-:B-1-3--:R-:W-:Y:S02]  /*3bb0*/  HADD2.F32 R13, -RZ, R8.reuse.H0_H0 ;  /* 0x20000008ff0d7230 */ /* 0x10afe40000004100 */
        /* <DEDUP_REMOVED lines=76> */
.L_x_73:
[----:B------:R-:W-:Y:S05]  /*4080*/  BSYNC B0 ;  /* 0x0000000000007941 */ /* 0x000fea0003800000 */
.L_x_72:
        /* <DEDUP_REMOVED lines=8> */
.L_x_76:
[----:B------:R-:W-:-:S04]  /*4110*/  ULEA UR4, UR36, UR53, 0x3 ;  /* 0x0000003524047291 */ /* 0x000fc8000f8e183f */
[----:B------:R-:W-:-:S04]  /*4120*/  UIADD3 UR4, UR4, 0x60, URZ ;  /* 0x0000006004047890 */ /* 0x000fc8000fffe03f */
[----:B------:R-:W-:-:S09]  /*4130*/  UPRMT UR4, UR52, 0x654, UR4 ;  /* 0x0000065434047896 */ /* 0x000fd20008000004 */
[----:B------:R-:W-:Y:S03]  /*4140*/  SYNCS.ARRIVE.TRANS64.RED.A1T0 RZ, [UR4], RZ ;  /* 0x000000ffffff79a7 */ /* 0x000fe60008100404 */
.L_x_75:
[----:B------:R-:W-:Y:S05]  /*4150*/  BSYNC B0 ;  /* 0x0000000000007941 */ /* 0x000fea0003800000 */
.L_x_74:
[----:B------:R-:W-:Y:S01]  /*4160*/  UIADD3 UR4, UR36, 0x1, URZ ;  /* 0x0000000124047890 */ /* 0x000fe2000fffe03f */
[----:B------:R-:W-:Y:S03]  /*4170*/  BSSY B0, `(.L_x_77) ;  /* 0x0000017000007945 */ /* 0x000fe60003800000 */
[----:B------:R-:W-:-:S04]  /*4180*/  UISETP.NE.AND UP0, UPT, UR4, 0x4, UPT ;  /* 0x000000040400788c */ /* 0x000fc8000bf05270 */
[----:B------:R-:W-:Y:S01]  /*4190*/  USEL UR8, UR4, URZ, UP0 ;  /* 0x0000003f04087287 */ /* 0x000fe20008000000 */
[----:B------:R-:W-:Y:S11]  /*41a0*/  @!P0 BRA `(.L_x_78) ;  /* 0x00000000004c8947 */ /* 0x000ff60003800000 */
[----:B------:R-:W-:-:S13]  /*41b0*/  ISETP.NE.AND P3, PT, R164, 0x3, PT ;  /* 0x00000003a400780c */ /* 0x000fda0003f65270 */
[----:B------:R-:W-:Y:S05]  /*41c0*/  @!P3 BRA `(.L_x_79) ;  /* 0x000000000004b947 */ /* 0x000fea0003800000 */
[----:B------:R-:W-:Y:S01]  /*41d0*/  BPT.TRAP 0x1 ;  /* 0x000000040000795c */ /* 0x000fe20000300000 */
.L_x_79:
[C---:B------:R-:W-:Y:S01]  /*41e0*/  LEA R13, R20.reuse, UR53, 0x3 ;  /* 0x00000035140d7c11 */ /* 0x040fe2000f8e18ff */
[----:B------:R-:W-:Y:S01]  /*41f0*/  @!P1 IMAD R15, R20, 0x2000, R29 ;  /* 0x00002000140f9824 */ /* 0x000fe200078e021d */
[----:B------:R-:W-:Y:S01]  /*4200*/  SHF.L.U32 R12, R31, 0x1f, RZ ;  /* 0x0000001f1f0c7819 */ /* 0x000fe200000006ff */
[----:B------:R-:W-:Y:S03]  /*4210*/  BSSY B1, `(.L_x_80) ;  /* 0x0000004000017945 */ /* 0x000fe60003800000 */
[----:B------:R-:W1:Y:S01]  /*4220*/  SYNCS.PHASECHK.TRANS64.TRYWAIT P3, [R13+URZ+0x40], R12 ;  /* 0x0000400c0d0075a7 */ /* 0x000e62000806017f */
[----:B------:R-:W-:Y:S01]  /*4230*/  @!P1 LEA R14, R156, R15, 0x1 ;  /* 0x0000000f9c0e9211 */ /* 0x000fe200078e08ff */
[----:B-1----:R-:W-:Y:S06]  /*4240*/  @!P3 BRA `(.L_x_81) ;  /* 0x0000005c0008b947 */ /* 0x002fec0003800000 */
.L_x_231:
[----:B------:R-:W-:Y:S05]  /*4250*/  BSYNC B1 ;  /* 0x0000000000017941 */ /* 0x000fea0003800000 */
.L_x_80:
[----:B------:R-:W-:Y:S05]  /*4260*/  @!P1 WARPSYNC.ALL ;  /* 0x0000000000009948 */ /* 0x000fea0003800000 */
[----:B------:R2:W3:Y:S01]  /*4270*/  @!P1 LDSM.16.M88.4 R8, [R15] ;  /* 0x000000000f08983b */ /* 0x0004e20000000200 */
[----:B------:R-:W-:-:S03]  /*4280*/  VIADD R20, R20, 0x1 ;  /* 0x0000000114147836 */ /* 0x000fc60000000000 */
[----:B------:R2:W4:Y:S02]  /*4290*/  @!P1 LDSM.16.M88.4 R4, [R14] ;  /* 0x000000000e04983b */ /* 0x0005240000000200 */
[----:B------:R-:W-:-:S04]  /*42a0*/  ISETP.NE.AND P3, PT, R20, 0x4, PT ;  /* 0x000000041400780c */ /* 0x000fc80003f65270 */
[----:B-1----:R-:W-:Y:S02]  /*42b0*/  SEL R12, RZ, 0x1, P3 ;  /* 0x00000001ff0c7807 */ /* 0x002fe40001800000 */
[----:B------:R-:W-:Y:S02]  /*42c0*/  SEL R20, R20, RZ, P3 ;  /* 0x000000ff14147207 */ /* 0x000fe40001800000 */
[----:B--2---:R-:W-:-:S07]  /*42d0*/  LOP3.LUT R31, R31, R12, RZ, 0x3c, !PT ;  /* 0x0000000c1f1f7212 */ /* 0x004fce00078e3cff */
.L_x_78:
[----:B------:R-:W-:Y:S05]  /*42e0*/  BSYNC B0 ;  /* 0x0000000000007941 */ /* 0x000fea0003800000 */
.L_x_77:
[--C-:B---3--:R-:W-:Y:S02]  /*42f0*/  HADD2.F32 R13, -RZ, R8.reuse.H0_H0 ;  /* 0x20000008ff0d7230 */ /* 0x108fe40000004100 */
        /* <DEDUP_REMOVED lines=76> */
.L_x_83:
[----:B------:R-:W-:Y:S05]  /*47c0*/  BSYNC B0 ;  /* 0x0000000000007941 */ /* 0x000fea0003800000 */
.L_x_82:
[----:B-1----:R-:W-:Y:S01]  /*47d0*/  VIADD R23, R21, 0x6200 ;  /* 0x0000620015177836 */ /* 0x002fe20000000000 */
[----:B------:R-:W-:Y:S04]  /*47e0*/  BAR.SYNC.DEFER_BLOCKING 0x1, 0x100 ;  /* 0x0044000000007b1d */ /* 0x000fe80000010000 */
[----:B------:R-:W-:Y:S02]  /*47f0*/  LEA R23, R156, R23, 0x1 ;  /* 0x000000179c177211 */ /* 0x000fe400078e08ff */
[----:B------:R-:W-:Y:S04]  /*4800*/  BSSY B0, `(.L_x_84) ;  /* 0x0000009000007945 */ /* 0x000fe80003800000 */
[----:B------:R-:W-:Y:S05]  /*4810*/  @!P0 BRA `(.L_x_85) ;  /* 0x00000000001c8947 */ /* 0x000fea0003800000 */
[----:B------:R-:W-:-:S13]  /*4820*/  ISETP.NE.AND P3, PT, R164, 0x3, PT ;  /* 0x00000003a400780c */ /* 0x000fda0003f65270 */
[----:B------:R-:W-:Y:S05]  /*4830*/  @!P3 BRA `(.L_x_86) ;  /* 0x000000000004b947 */ /* 0x000fea0003800000 */
[----:B------:R-:W-:Y:S01]  /*4840*/  BPT.TRAP 0x1 ;  /* 0x000000040000795c */ /* 0x000fe20000300000 */
.L_x_86:
[----:B------:R-:W-:-:S04]  /*4850*/  ULEA UR4, UR8, UR53, 0x3 ;  /* 0x0000003508047291 */ /* 0x000fc8000f8e183f */
[----:B------:R-:W-:-:S04]  /*4860*/  UIADD3 UR4, UR4, 0x60, URZ ;  /* 0x0000006004047890 */ /* 0x000fc8000fffe03f */
[----:B------:R-:W-:-:S09]  /*4870*/  UPRMT UR4, UR52, 0x654, UR4 ;  /* 0x0000065434047896 */ /* 0x000fd20008000004 */
[----:B------:R-:W-:Y:S03]  /*4880*/  SYNCS.ARRIVE.TRANS64.RED.A1T0 RZ, [UR4], RZ ;  /* 0x000000ffffff79a7 */ /* 0x000fe60008100404 */
.L_x_85:
[----:B------:R-:W-:Y:S05]  /*4890*/  BSYNC B0 ;  /* 0x0000000000007941 */ /* 0x000fea0003800000 */
.L_x_84:
        /* <DEDUP_REMOVED lines=8> */
.L_x_89:
[C---:B------:R-:W-:Y:S01]  /*4920*/  LEA R12, R20.reuse, UR53, 0x3 ;  /* 0x00000035140c7c11 */ /* 0x040fe2000f8e18ff */
[----:B------:R-:W-:Y:S01]  /*4930*/  @!P1 IMAD R15, R20, 0x2000, R29 ;  /* 0x00002000140f9824 */ /* 0x000fe200078e021d */
[----:B------:R-:W-:Y:S01]  /*4940*/  SHF.L.U32 R13, R31, 0x1f, RZ ;  /* 0x0000001f1f0d7819 */ /* 0x000fe200000006ff */
[----:B------:R-:W-:Y:S02]  /*4950*/  BSSY B1, `(.L_x_90) ;  /* 0x0000004000017945 */ /* 0x000fe40003800000 */
[----:B------:R-:W-:Y:S01]  /*4960*/  @!P1 IMAD R14, R156, 0x2, R15 ;  /* 0x000000029c0e9824 */ /* 0x000fe200078e020f */
[----:B------:R-:W1:Y:S02]  /*4970*/  SYNCS.PHASECHK.TRANS64.TRYWAIT P3, [R12+URZ+0x40], R13 ;  /* 0x0000400d0c0075a7 */ /* 0x000e64000806017f */
[----:B-1----:R-:W-:Y:S05]  /*4980*/  @!P3 BRA `(.L_x_91) ;  /* 0x00000054004cb947 */ /* 0x002fea0003800000 */
.L_x_232:
[----:B------:R-:W-:Y:S05]  /*4990*/  BSYNC B1 ;  /* 0x0000000000017941 */ /* 0x000fea0003800000 */
.L_x_90:
[----:B------:R-:W-:Y:S05]  /*49a0*/  @!P1 WARPSYNC.ALL ;  /* 0x0000000000009948 */ /* 0x000fea0003800000 */
[----:B------:R2:W3:Y:S01]  /*49b0*/  @!P1 LDSM.16.M88.4 R8, [R15] ;  /* 0x000000000f08983b */ /* 0x0004e20000000200 */
[----:B------:R-:W-:-:S03]  /*49c0*/  IADD3 R20, R20, 0x1, RZ ;  /* 0x0000000114147810 */ /* 0x000fc60007ffe0ff */
[----:B------:R2:W4:Y:S01]  /*49d0*/  @!P1 LDSM.16.M88.4 R4, [R14] ;  /* 0x000000000e04983b */ /* 0x0005220000000200 */
[----:B------:R-:W-:-:S04]  /*49e0*/  ISETP.NE.AND P3, PT, R20, 0x4, PT ;  /* 0x000000041400780c */ /* 0x000fc80003f65270 */
[----:B-1----:R-:W-:Y:S02]  /*49f0*/  SEL R12, RZ, 0x1, P3 ;  /* 0x00000001ff0c7807 */ /* 0x002fe40001800000 */
[----:B------:R-:W-:Y:S02]  /*4a00*/  SEL R20, R20, RZ, P3 ;  /* 0x000000ff14147207 */ /* 0x000fe40001800000 */
[----:B--2---:R-:W-:-:S07]  /*4a10*/  LOP3.LUT R31, R31, R12, RZ, 0x3c, !PT ;  /* 0x0000000c1f1f7212 */ /* 0x004fce00078e3cff */
.L_x_88:
[----:B------:R-:W-:Y:S05]  /*4a20*/  BSYNC B0 ;  /* 0x0000000000007941 */ /* 0x000fea0003800000 */
.L_x_87:
        /* <DEDUP_REMOVED lines=59> */
[----:B------:R1:W-:Y:S01]  /*4de0*/  STSM.16.M88.4 [R28], R96 ;  /* 0x000000601c007844 */ /* 0x0003e20000000200 */
        /* <DEDUP_REMOVED lines=17> */
.L_x_93:
[----:B------:R-:W-:Y:S05]  /*4f00*/  BSYNC B0 ;  /* 0x0000000000007941 */ /* 0x000fea0003800000 */
.L_x_92:
[----:B------:R-:W-:Y:S06]  /*4f10*/  BAR.SYNC.DEFER_BLOCKING 0x1, 0x100 ;  /* 0x0044000000007b1d */ /* 0x000fec0000010000 */
[----:B------:R-:W-:Y:S04]  /*4f20*/  BSSY B0, `(.L_x_94) ;  /* 0x0000009000007945 */ /* 0x000fe80003800000 */
[----:B------:R-:W-:Y:S05]  /*4f30*/  @!P0 BRA `(.L_x_95) ;  /* 0x00000000001c8947 */ /* 0x000fea0003800000 */
[----:B------:R-:W-:-:S13]  /*4f40*/  ISETP.NE.AND P3, PT, R164, 0x3, PT ;  /* 0x00000003a400780c */ /* 0x000fda0003f65270 */
[----:B------:R-:W-:Y:S05]  /*4f50*/  @!P3 BRA `(.L_x_96) ;  /* 0x000000000004b947 */ /* 0x000fea0003800000 */
[----:B------:R-:W-:Y:S01]  /*4f60*/  BPT.TRAP 0x1 ;  /* 0x000000040000795c */ /* 0x000fe20000300000 */
.L_x_96:
[----:B------:R-:W-:-:S04]  /*4f70*/  ULEA UR4, UR8, UR53, 0x3 ;  /* 0x0000003508047291 */ /* 0x000fc8000f8e183f */
[----:B------:R-:W-:-:S04]  /*4f80*/  UIADD3 UR4, UR4, 0x60, URZ ;  /* 0x0000006004047890 */ /* 0x000fc8000fffe03f */
[----:B------:R-:W-:-:S09]  /*4f90*/  UPRMT UR4, UR52, 0x654, UR4 ;  /* 0x0000065434047896 */ /* 0x000fd20008000004 */
[----:B------:R-:W-:Y:S03]  /*4fa0*/  SYNCS.ARRIVE.TRANS64.RED.A1T0 RZ, [UR4], RZ ;  /* 0x000000ffffff79a7 */ /* 0x000fe60008100404 */
.L_x_95:
[----:B------:R-:W-:Y:S05]  /*4fb0*/  BSYNC B0 ;  /* 0x0000000000007941 */ /* 0x000fea0003800000 */
.L_x_94:
        /* <DEDUP_REMOVED lines=8> */
.L_x_99:
[C---:B-1----:R-:W-:Y:S01]  /*5040*/  LEA R12, R20.reuse, UR53, 0x3 ;  /* 0x00000035140c7c11 */ /* 0x042fe2000f8e18ff */
[----:B------:R-:W-:Y:S01]  /*5050*/  @!P1 IMAD R15, R20, 0x2000, R29 ;  /* 0x00002000140f9824 */ /* 0x000fe200078e021d */
[----:B------:R-:W-:Y:S01]  /*5060*/  SHF.L.U32 R13, R31, 0x1f, RZ ;  /* 0x0000001f1f0d7819 */ /* 0x000fe200000006ff */
[----:B------:R-:W-:Y:S02]  /*5070*/  BSSY B1, `(.L_x_100) ;  /* 0x0000004000017945 */ /* 0x000fe40003800000 */
[----:B------:R-:W-:Y:S01]  /*5080*/  @!P1 IMAD R14, R156, 0x2, R15 ;  /* 0x000000029c0e9824 */ /* 0x000fe200078e020f */
[----:B------:R-:W1:Y:S02]  /*5090*/  SYNCS.PHASECHK.TRANS64.TRYWAIT P3, [R12+URZ+0x40], R13 ;  /* 0x0000400d0c0075a7 */ /* 0x000e64000806017f */
[----:B-1----:R-:W-:Y:S05]  /*50a0*/  @!P3 BRA `(.L_x_101) ;  /* 0x0000004c0098b947 */ /* 0x002fea0003800000 */
.L_x_233:
[----:B------:R-:W-:Y:S05]  /*50b0*/  BSYNC B1 ;  /* 0x0000000000017941 */ /* 0x000fea0003800000 */
.L_x_100:
        /* <DEDUP_REMOVED lines=8> */
.L_x_98:
[----:B------:R-:W-:Y:S05]  /*5140*/  BSYNC B0 ;  /* 0x0000000000007941 */ /* 0x000fea0003800000 */
.L_x_97:
        /* <DEDUP_REMOVED lines=77> */
.L_x_103:
[----:B------:R-:W-:Y:S05]  /*5620*/  BSYNC B0 ;  /* 0x0000000000007941 */ /* 0x000fea0003800000 */
.L_x_102:
[----:B------:R-:W-:Y:S06]  /*5630*/  BAR.SYNC.DEFER_BLOCKING 0x1, 0x100 ;  /* 0x0044000000007b1d */ /* 0x000fec0000010000 */
[----:B------:R-:W-:Y:S04]  /*5640*/  BSSY B0, `(.L_x_104) ;  /* 0x0000009000007945 */ /* 0x000fe80003800000 */
[----:B------:R-:W-:Y:S05]  /*5650*/  @!P0 BRA `(.L_x_105) ;  /* 0x00000000001c8947 */ /* 0x000fea0003800000 */
[----:B------:R-:W-:-:S13]  /*5660*/  ISETP.NE.AND P3, PT, R164, 0x3, PT ;  /* 0x00000003a400780c */ /* 0x000fda0003f65270 */
[----:B------:R-:W-:Y:S05]  /*5670*/  @!P3 BRA `(.L_x_106) ;  /* 0x000000000004b947 */ /* 0x000fea0003800000 */
[----:B------:R-:W-:Y:S01]  /*5680*/  BPT.TRAP 0x1 ;  /* 0x000000040000795c */ /* 0x000fe20000300000 */
.L_x_106:
[----:B------:R-:W-:-:S04]  /*5690*/  ULEA UR4, UR8, UR53, 0x3 ;  /* 0x0000003508047291 */ /* 0x000fc8000f8e183f */
[----:B------:R-:W-:-:S04]  /*56a0*/  UIADD3 UR4, UR4, 0x60, URZ ;  /* 0x0000006004047890 */ /* 0x000fc8000fffe03f */
[----:B------:R-:W-:-:S09]  /*56b0*/  UPRMT UR4, UR52, 0x654, UR4 ;  /* 0x0000065434047896 */ /* 0x000fd20008000004 */
[----:B------:R-:W-:Y:S03]  /*56c0*/  SYNCS.ARRIVE.TRANS64.RED.A1T0 RZ, [UR4], RZ ;  /* 0x000000ffffff79a7 */ /* 0x000fe60008100404 */
.L_x_105:
[----:B------:R-:W-:Y:S05]  /*56d0*/  BSYNC B0 ;  /* 0x0000000000007941 */ /* 0x000fea0003800000 */
.L_x_104:
        /* <DEDUP_REMOVED lines=8> */
.L_x_109:
[C---:B------:R-:W-:Y:S01]  /*5760*/  LEA R12, R20.reuse, UR53, 0x3 ;  /* 0x00000035140c7c11 */ /* 0x040fe2000f8e18ff */
[----:B------:R-:W-:Y:S01]  /*5770*/  @!P1 IMAD R15, R20, 0x2000, R29 ;  /* 0x00002000140f9824 */ /* 0x000fe200078e021d */
[----:B------:R-:W-:Y:S01]  /*5780*/  SHF.L.U32 R13, R31, 0x1f, RZ ;  /* 0x0000001f1f0d7819 */ /* 0x000fe200000006ff */
[----:B------:R-:W-:Y:S02]  /*5790*/  BSSY B1, `(.L_x_110) ;  /* 0x0000004000017945 */ /* 0x000fe40003800000 */
[----:B------:R-:W-:Y:S01]  /*57a0*/  @!P1 IMAD R14, R156, 0x2, R15 ;  /* 0x000000029c0e9824 */ /* 0x000fe200078e020f */
[----:B------:R-:W2:Y:S02]  /*57b0*/  SYNCS.PHASECHK.TRANS64.TRYWAIT P3, [R12+URZ+0x40], R13 ;  /* 0x0000400d0c0075a7 */ /* 0x000ea4000806017f */
[----:B--2---:R-:W-:Y:S05]  /*57c0*/  @!P3 BRA `(.L_x_111) ;  /* 0x0000004400e4b947 */ /* 0x004fea0003800000 */
.L_x_234:
[----:B------:R-:W-:Y:S05]  /*57d0*/  BSYNC B1 ;  /* 0x0000000000017941 */ /* 0x000fea0003800000 */
.L_x_110:
[----:B------:R-:W-:Y:S05]  /*57e0*/  @!P1 WARPSYNC.ALL ;  /* 0x0000000000009948 */ /* 0x000fea0003800000 */
[----:B------:R3:W4:Y:S01]  /*57f0*/  @!P1 LDSM.16.M88.4 R8, [R15] ;  /* 0x000000000f08983b */ /* 0x0007220000000200 */
[----:B------:R-:W-:-:S03]  /*5800*/  IADD3 R20, R20, 0x1, RZ ;  /* 0x0000000114147810 */ /* 0x000fc60007ffe0ff */
[----:B------:R3:W1:Y:S01]  /*5810*/  @!P1 LDSM.16.M88.4 R4, [R14] ;  /* 0x000000000e04983b */ /* 0x0006620000000200 */
[----:B------:R-:W-:-:S04]  /*5820*/  ISETP.NE.AND P3, PT, R20, 0x4, PT ;  /* 0x000000041400780c */ /* 0x000fc80003f65270 */
[----:B--2---:R-:W-:Y:S02]  /*5830*/  SEL R12, RZ, 0x1, P3 ;  /* 0x00000001ff0c7807 */ /* 0x004fe40001800000 */
[----:B------:R-:W-:Y:S02]  /*5840*/  SEL R20, R20, RZ, P3 ;  /* 0x000000ff14147207 */ /* 0x000fe40001800000 */
[----:B---3--:R-:W-:-:S07]  /*5850*/  LOP3.LUT R31, R31, R12, RZ, 0x3c, !PT ;  /* 0x0000000c1f1f7212 */ /* 0x008fce00078e3cff */
.L_x_108:
[----:B------:R-:W-:Y:S05]  /*5860*/  BSYNC B0 ;  /* 0x0000000000007941 */ /* 0x000fea0003800000 */
.L_x_107:
[--C-:B----4-:R-:W-:Y:S02]  /*5870*/  HADD2.F32 R13, -RZ, R8.reuse.H0_H0 ;  /* 0x20000008ff0d7230 */ /* 0x110fe40000004100 */
        /* <DEDUP_REMOVED lines=23> */
[----:B-1----:R-:W-:-:S02]  /*59f0*/  HADD2.F32 R33, -RZ, R4.H0_H0 ;  /* 0x20000004ff217230 */ /* 0x002fc40000004100 */
        /* <DEDUP_REMOVED lines=52> */
.L_x_113:
[----:B------:R-:W-:Y:S05]  /*5d40*/  BSYNC B0 ;  /* 0x0000000000007941 */ /* 0x000fea0003800000 */
.L_x_112:
[----:B------:R-:W-:Y:S06]  /*5d50*/  BAR.SYNC.DEFER_BLOCKING 0x1, 0x100 ;  /* 0x0044000000007b1d */ /* 0x000fec0000010000 */
[----:B------:R-:W-:Y:S04]  /*5d60*/  BSSY B0, `(.L_x_114) ;  /* 0x0000009000007945 */ /* 0x000fe80003800000 */
[----:B------:R-:W-:Y:S05]  /*5d70*/  @!P0 BRA `(.L_x_115) ;  /* 0x00000000001c8947 */ /* 0x000fea0003800000 */
[----:B------:R-:W-:-:S13]  /*5d80*/  ISETP.NE.AND P3, PT, R164, 0x3, PT ;  /* 0x00000003a400780c */ /* 0x000fda0003f65270 */
[----:B------:R-:W-:Y:S05]  /*5d90*/  @!P3 BRA `(.L_x_116) ;  /* 0x000000000004b947 */ /* 0x000fea0003800000 */
[----:B------:R-:W-:Y:S01]  /*5da0*/  BPT.TRAP 0x1 ;  /* 0x000000040000795c */ /* 0x000fe20000300000 */
.L_x_116:
[----:B------:R-:W-:-:S04]  /*5db0*/  ULEA UR4, UR8, UR53, 0x3 ;  /* 0x0000003508047291 */ /* 0x000fc8000f8e183f */
[----:B------:R-:W-:-:S04]  /*5dc0*/  UIADD3 UR4, UR4, 0x60, URZ ;  /* 0x0000006004047890 */ /* 0x000fc8000fffe03f */
[----:B------:R-:W-:-:S09]  /*5dd0*/  UPRMT UR4, UR52, 0x654, UR4 ;  /* 0x0000065434047896 */ /* 0x000fd20008000004 */
[----:B------:R-:W-:Y:S03]  /*5de0*/  SYNCS.ARRIVE.TRANS64.RED.A1T0 RZ, [UR4], RZ ;  /* 0x000000ffffff79a7 */ /* 0x000fe60008100404 */
.L_x_115:
[----:B------:R-:W-:Y:S05]  /*5df0*/  BSYNC B0 ;  /* 0x0000000000007941 */ /* 0x000fea0003800000 */
.L_x_114:
        /* <DEDUP_REMOVED lines=8> */
.L_x_119:
[----:B------:R-:W-:Y:S01]  /*5e80*/  SHF.L.U32 R31, R31, 0x1f, RZ ;  /* 0x0000001f1f1f7819 */ /* 0x000fe200000006ff */
[C---:B------:R-:W-:Y:S01]  /*5e90*/  @!P1 IMAD R29, R20.reuse, 0x2000, R29 ;  /* 0x00002000141d9824 */ /* 0x040fe200078e021d */
[----:B------:R-:W-:Y:S01]  /*5ea0*/  LEA R14, R20, UR53, 0x3 ;  /* 0x00000035140e7c11 */ /* 0x000fe2000f8e18ff */
[----:B------:R-:W-:Y:S02]  /*5eb0*/  BSSY B1, `(.L_x_120) ;  /* 0x0000004000017945 */ /* 0x000fe40003800000 */
[----:B------:R-:W-:Y:S01]  /*5ec0*/  @!P1 IMAD R12, R156, 0x2, R29 ;  /* 0x000000029c0c9824 */ /* 0x000fe200078e021d */
[----:B------:R-:W2:Y:S02]  /*5ed0*/  SYNCS.PHASECHK.TRANS64.TRYWAIT P3, [R14+URZ+0x40], R31 ;  /* 0x0000401f0e0075a7 */ /* 0x000ea4000806017f */
[----:B--2---:R-:W-:Y:S05]  /*5ee0*/  @!P3 BRA `(.L_x_121) ;  /* 0x000000400030b947 */ /* 0x004fea0003800000 */
.L_x_235:
[----:B------:R-:W-:Y:S05]  /*5ef0*/  BSYNC B1 ;  /* 0x0000000000017941 */ /* 0x000fea0003800000 */
.L_x_120:
[----:B------:R-:W-:Y:S05]  /*5f00*/  @!P1 WARPSYNC.ALL ;  /* 0x0000000000009948 */ /* 0x000fea0003800000 */
[----:B------:R3:W4:Y:S04]  /*5f10*/  @!P1 LDSM.16.M88.4 R8, [R29] ;  /* 0x000000001d08983b */ /* 0x0007280000000200 */
[----:B------:R3:W1:Y:S02]  /*5f20*/  @!P1 LDSM.16.M88.4 R4, [R12] ;  /* 0x000000000c04983b */ /* 0x0006640000000200 */
.L_x_118:
[----:B------:R-:W-:Y:S05]  /*5f30*/  BSYNC B0 ;  /* 0x0000000000007941 */ /* 0x000fea0003800000 */
.L_x_117:
[--C-:B----4-:R-:W-:Y:S02]  /*5f40*/  HADD2.F32 R13, -RZ, R8.reuse.H0_H0 ;  /* 0x20000008ff0d7230 */ /* 0x110fe40000004100 */
[C-C-:B------:R-:W-:Y:S01]  /*5f50*/  FFMA R136, R157.reuse, R136, R162.reuse ;  /* 0x000000889d887223 */ /* 0x140fe200000000a2 */
[----:B------:R-:W-:Y:S02]  /*5f60*/  HADD2.F32 R15, -RZ, R8.H1_H1 ;  /* 0x30000008ff0f7230 */ /* 0x000fe40000004100 */
[C---:B---3--:R-:W-:Y:S01]  /*5f70*/  FFMA R12, R157.reuse, R137, R162 ;  /* 0x000000899d0c7223 */ /* 0x048fe200000000a2 */
[--C-:B------:R-:W-:Y:S02]  /*5f80*/  HADD2.F32 R25, -RZ, R9.reuse.H0_H0 ;  /* 0x20000009ff197230 */ /* 0x100fe40000004100 */
[C-C-:B------:R-:W-:Y:S01]  /*5f90*/  FFMA R138, R157.reuse, R138, R154.reuse ;  /* 0x0000008a9d8a7223 */ /* 0x140fe2000000009a */
[----:B------:R-:W-:Y:S02]  /*5fa0*/  HADD2.F32 R9, -RZ, R9.H1_H1 ;  /* 0x30000009ff097230 */ /* 0x000fe40000004100 */
[----:B--2---:R-:W-:Y:S01]  /*5fb0*/  FFMA R14, R157, R139, R154 ;  /* 0x0000008b9d0e7223 */ /* 0x004fe2000000009a */
[----:B------:R-:W-:-:S02]  /*5fc0*/  HADD2.F32 R31, -RZ, R11.H0_H0 ;  /* 0x2000000bff1f7230 */ /* 0x000fc40000004100 */
[C-C-:B------:R-:W-:Y:S01]  /*5fd0*/  FFMA R140, R157.reuse, R140, R162.reuse ;  /* 0x0000008c9d8c7223 */ /* 0x140fe200000000a2 */
[--C-:B------:R-:W-:Y:S02]  /*5fe0*/  HADD2.F32 R27, -RZ, R10.reuse.H0_H0 ;  /* 0x2000000aff1b7230 */ /* 0x100fe40000004100 */
[C-C-:B------:R-:W-:Y:S01]  /*5ff0*/  FFMA R20, R157.reuse, R141, R162.reuse ;  /* 0x0000008d9d147223 */ /* 0x140fe200000000a2 */
[----:B------:R-:W-:Y:S02]  /*6000*/  HADD2.F32 R29, -RZ, R10.H1_H1 ;  /* 0x3000000aff1d7230 */ /* 0x000fe40000004100 */
[C-C-:B------:R-:W-:Y:S01]  /*6010*/  FFMA R148, R157.reuse, R148, R162.reuse ;  /* 0x000000949d947223 */ /* 0x140fe200000000a2 */
[----:B------:R-:W-:Y:S02]  /*6020*/  HADD2.F32 R11, -RZ, R11.H1_H1 ;  /* 0x3000000bff0b7230 */ /* 0x000fe40000004100 */
[----:B------:R-:W-:Y:S01]  /*6030*/  FFMA R30, R157, R149, R162 ;  /* 0x000000959d1e7223 */ /* 0x000fe200000000a2 */
[----:B-1----:R-:W-:-:S02]  /*6040*/  HADD2.F32 R37, -RZ, R5.H0_H0 ;  /* 0x20000005ff257230 */ /* 0x002fc40000004100 */
[C-C-:B------:R-:W-:Y:S01]  /*6050*/  FFMA R142, R157.reuse, R142, R154.reuse ;  /* 0x0000008e9d8e7223 */ /* 0x140fe2000000009a */
[--C-:B------:R-:W-:Y:S02]  /*6060*/  HADD2.F32 R39, -RZ, R6.reuse.H0_H0 ;  /* 0x20000006ff277230 */ /* 0x100fe40000004100 */
[C-C-:B------:R-:W-:Y:S01]  /*6070*/  FFMA R24, R157.reuse, R143, R154.reuse ;  /* 0x0000008f9d187223 */ /* 0x140fe2000000009a */
[----:B------:R-:W-:Y:S02]  /*6080*/  HADD2.F32 R41, -RZ, R6.H1_H1 ;  /* 0x30000006ff297230 */ /* 0x000fe40000004100 */
[C-C-:B------:R-:W-:Y:S01]  /*6090*/  FFMA R146, R157.reuse, R146, R154.reuse ;  /* 0x000000929d927223 */ /* 0x140fe2000000009a */
[----:B------:R-:W-:Y:S02]  /*60a0*/  HADD2.F32 R43, -RZ, R7.H0_H0 ;  /* 0x20000007ff2b7230 */ /* 0x000fe40000004100 */
[C-C-:B------:R-:W-:Y:S01]  /*60b0*/  FFMA R28, R157.reuse, R147, R154.reuse ;  /* 0x000000939d1c7223 */ /* 0x140fe2000000009a */
[----:B------:R-:W-:Y:S01]  /*60c0*/  FFMA R150, R157, R150, R154 ;  /* 0x000000969d967223 */ /* 0x000fe2000000009a */
[----:B------:R-:W-:-:S02]  /*60d0*/  HADD2.F32 R33, -RZ, R4.H0_H0 ;  /* 0x20000004ff217230 */ /* 0x000fc40000004100 */
[C-C-:B------:R-:W-:Y:S01]  /*60e0*/  FFMA R144, R157.reuse, R144, R162.reuse ;  /* 0x000000909d907223 */ /* 0x140fe200000000a2 */
[----:B------:R-:W-:Y:S02]  /*60f0*/  HADD2.F32 R35, -RZ, R4.H1_H1 ;  /* 0x30000004ff237230 */ /* 0x000fe40000004100 */
[C---:B------:R-:W-:Y:S01]  /*6100*/  FFMA R26, R157.reuse, R145, R162 ;  /* 0x000000919d1a7223 */ /* 0x040fe200000000a2 */
[----:B------:R-:W-:Y:S02]  /*6110*/  HADD2.F32 R5, -RZ, R5.H1_H1 ;  /* 0x30000005ff057230 */ /* 0x000fe40000004100 */
[----:B------:R-:W-:Y:S01]  /*6120*/  FFMA R154, R157, R151, R154 ;  /* 0x000000979d9a7223 */ /* 0x000fe2000000009a */
[----:B------:R-:W-:Y:S02]  /*6130*/  HADD2.F32 R7, -RZ, R7.H1_H1 ;  /* 0x30000007ff077230 */ /* 0x000fe40000004100 */
[-C--:B------:R-:W-:Y:S01]  /*6140*/  FFMA R13, R13, R161.reuse, R136 ;  /* 0x000000a10d0d7223 */ /* 0x080fe20000000088 */
        /* <DEDUP_REMOVED lines=44> */
.L_x_123:
[----:B------:R-:W-:Y:S05]  /*6410*/  BSYNC B0 ;  /* 0x0000000000007941 */ /* 0x000fea0003800000 */
.L_x_122:
[----:B------:R-:W-:Y:S06]  /*6420*/  BAR.SYNC.DEFER_BLOCKING 0x1, 0x100 ;  /* 0x0044000000007b1d */ /* 0x000fec0000010000 */
[----:B------:R-:W-:Y:S04]  /*6430*/  BSSY B0, `(.L_x_124) ;  /* 0x0000009000007945 */ /* 0x000fe80003800000 */
[----:B------:R-:W-:Y:S05]  /*6440*/  @!P0 BRA `(.L_x_125) ;  /* 0x00000000001c8947 */ /* 0x000fea0003800000 */
[----:B------:R-:W-:-:S13]  /*6450*/  ISETP.NE.AND P0, PT, R164, 0x3, PT ;  /* 0x00000003a400780c */ /* 0x000fda0003f05270 */
[----:B------:R-:W-:Y:S05]  /*6460*/  @!P0 BRA `(.L_x_126) ;  /* 0x0000000000048947 */ /* 0x000fea0003800000 */
[----:B------:R-:W-:Y:S01]  /*6470*/  BPT.TRAP 0x1 ;  /* 0x000000040000795c */ /* 0x000fe20000300000 */
.L_x_126:
[----:B------:R-:W-:-:S04]  /*6480*/  ULEA UR4, UR36, UR53, 0x3 ;  /* 0x0000003524047291 */ /* 0x000fc8000f8e183f */
[----:B------:R-:W-:-:S04]  /*6490*/  UIADD3 UR4, UR4, 0x60, URZ ;  /* 0x0000006004047890 */ /* 0x000fc8000fffe03f */
[----:B------:R-:W-:-:S09]  /*64a0*/  UPRMT UR4, UR52, 0x654, UR4 ;  /* 0x0000065434047896 */ /* 0x000fd20008000004 */
[----:B------:R-:W-:Y:S03]  /*64b0*/  SYNCS.ARRIVE.TRANS64.RED.A1T0 RZ, [UR4], RZ ;  /* 0x000000ffffff79a7 */ /* 0x000fe60008100404 */
.L_x_125:
[----:B------:R-:W-:Y:S05]  /*64c0*/  BSYNC B0 ;  /* 0x0000000000007941 */ /* 0x000fea0003800000 */
.L_x_124:
[----:B------:R-:W-:Y:S01]  /*64d0*/  IADD3 R16, P0, R16, UR46, RZ ;  /* 0x0000002e10107c10 */ /* 0x000fe2000ff1e0ff */
[----:B------:R-:W-:Y:S01]  /*64e0*/  ULDC.64 UR4, c[0x0][0x8f8] ;  /* 0x00023e0000047ab9 */ /* 0x000fe20000000a00 */
[----:B------:R-:W-:Y:S01]  /*64f0*/  UIADD3 UR36, UR36, 0x1, URZ ;  /* 0x0000000124247890 */ /* 0x000fe2000fffe03f */
[----:B------:R-:W-:Y:S01]  /*6500*/  PRMT R4, RZ, 0x7610, R4 ;  /* 0x00007610ff047816 */ /* 0x000fe20000000004 */
[----:B------:R-:W-:Y:S01]  /*6510*/  UMOV UR43, 0xffffffff ;  /* 0xffffffff002b7882 */ /* 0x000fe20000000000 */
[----:B------:R-:W-:Y:S01]  /*6520*/  IADD3.X R17, R17, UR39, RZ, P0, !PT ;  /* 0x0000002711117c10 */ /* 0x000fe200087fe4ff */
[----:B------:R-:W-:Y:S01]  /*6530*/  UISETP.NE.AND UP0, UPT, UR36, 0x4, UPT ;  /* 0x000000042400788c */ /* 0x000fe2000bf05270 */
[----:B------:R-:W-:Y:S01]  /*6540*/  ISETP.GE.U32.AND P0, PT, R16, UR4, PT ;  /* 0x0000000410007c0c */ /* 0x000fe2000bf06070 */
[----:B------:R-:W-:Y:S01]  /*6550*/  IMAD.MOV.U32 R153, RZ, RZ, -0x1 ;  /* 0xffffffffff997424 */ /* 0x000fe200078e00ff */
[----:B------:R-:W-:Y:S01]  /*6560*/  MOV R154, 0xffffffff ;  /* 0xffffffff009a7802 */ /* 0x000fe20000000f00 */
[----:B------:R-:W-:Y:S01]  /*6570*/  USEL UR36, UR36, URZ, UP0 ;  /* 0x0000003f24247287 */ /* 0x000fe20008000000 */
[----:B------:R-:W-:-:S13]  /*6580*/  ISETP.GE.U32.AND.EX P0, PT, R17, UR5, PT, P0 ;  /* 0x0000000511007c0c */ /* 0x000fda000bf06100 */
[----:B------:R-:W-:Y:S05]  /*6590*/  @P0 BRA `(.L_x_127) ;  /* 0x0000000400600947 */ /* 0x000fea0003800000 */
[----:B------:R-:W2:Y:S01]  /*65a0*/  LDC.64 R10, c[0x0][0x8d0] ;  /* 0x00023400ff0a7b82 */ /* 0x000ea20000000a00 */
[----:B-1----:R-:W1:Y:S01]  /*65b0*/  S2R R23, SR_CTAID.X ;  /* 0x0000000000177919 */ /* 0x002e620000002500 */
[----:B------:R-:W-:Y:S01]  /*65c0*/  IMAD.MOV.U32 R8, RZ, RZ, R16 ;  /* 0x000000ffff087224 */ /* 0x000fe200078e0010 */
[----:B------:R-:W-:-:S05]  /*65d0*/  MOV R9, R17 ;  /* 0x0000001100097202 */ /* 0x000fca0000000f00 */
[----:B------:R-:W3:Y:S08]  /*65e0*/  LDC R12, c[0x0][0x8d8] ;  /* 0x00023600ff0c7b82 */ /* 0x000ef00000000800 */
[----:B------:R-:W4:Y:S01]  /*65f0*/  LDC.64 R20, c[0x0][0x8c8] ;  /* 0x00023200ff147b82 */ /* 0x000f220000000a00 */
[----:B--2---:R-:W-:-:S04]  /*6600*/  ISETP.NE.U32.AND P0, PT, R10, RZ, PT ;  /* 0x000000ff0a00720c */ /* 0x004fc80003f05070 */
[----:B------:R-:W-:-:S13]  /*6610*/  ISETP.NE.AND.EX P0, PT, R11, RZ, PT, P0 ;  /* 0x000000ff0b00720c */ /* 0x000fda0003f05300 */
[----:B-1-34-:R-:W-:Y:S05]  /*6620*/  @!P0 BRA `(.L_x_128) ;  /* 0x0000000000288947 */ /* 0x01afea0003800000 */
[----:B------:R-:W1:Y:S02]  /*6630*/  LDC R5, c[0x0][0x8dc] ;  /* 0x00023700ff057b82 */ /* 0x000e640000000800 */
[----:B-1----:R-:W-:-:S05]  /*6640*/  IADD3 R9, P0, R16, R5, RZ ;  /* 0x0000000510097210 */ /* 0x002fca0007f1e0ff */
        /* <DEDUP_REMOVED lines=8> */
.L_x_128:
[----:B------:R-:W1:Y:S01]  /*66d0*/  S2R R24, SR_CTAID.Y ;  /* 0x0000000000187919 */ /* 0x000e620000002600 */
[-CC-:B------:R-:W-:Y:S01]  /*66e0*/  SHF.R.U64 R31, R8, R12.reuse, R9.reuse ;  /* 0x0000000c081f7219 */ /* 0x180fe20000001209 */
[----:B------:R-:W2:Y:S01]  /*66f0*/  LDC.64 R14, c[0x0][0x8e8] ;  /* 0x00023a00ff0e7b82 */ /* 0x000ea20000000a00 */
[----:B------:R-:W-:Y:S01]  /*6700*/  SHF.R.U32.HI R4, RZ, R12, R9 ;  /* 0x0000000cff047219 */ /* 0x000fe20000011609 */
[----:B------:R-:W-:Y:S01]  /*6710*/  ULDC UR4, c[0x0][0x150] ;  /* 0x0000540000047ab9 */ /* 0x000fe20000000800 */
[----:B------:R-:W-:Y:S01]  /*6720*/  IADD3 R7, P0, RZ, -R31, RZ ;  /* 0x8000001fff077210 */ /* 0x000fe20007f1e0ff */
[----:B------:R-:W-:Y:S01]  /*6730*/  IMAD.MOV.U32 R11, RZ, RZ, -0x1 ;  /* 0xffffffffff0b7424 */ /* 0x000fe200078e00ff */
[----:B------:R-:W-:-:S03]  /*6740*/  I2FP.F32.U32 R9, R23 ;  /* 0x0000001700097245 */ /* 0x000fc60000201000 */
[----:B------:R-:W3:Y:S01]  /*6750*/  LDC R8, c[0x0][0x8c0] ;  /* 0x00023000ff087b82 */ /* 0x000ee20000000800 */
[----:B------:R-:W-:Y:S02]  /*6760*/  IMAD.X R5, RZ, RZ, ~R4, P0 ;  /* 0x000000ffff057224 */ /* 0x000fe400000e0e04 */
[----:B------:R-:W-:Y:S01]  /*6770*/  FMUL R9, R9, UR4 ;  /* 0x0000000409097c20 */ /* 0x000fe20008400000 */
[----:B------:R-:W-:Y:S01]  /*6780*/  ULDC UR4, c[0x0][0x154] ;  /* 0x0000550000047ab9 */ /* 0x000fe20000000800 */
[-C--:B------:R-:W-:Y:S02]  /*6790*/  IMAD R6, R5, R20.reuse, RZ ;  /* 0x0000001405067224 */ /* 0x080fe400078e02ff */
[C---:B------:R-:W-:Y:S01]  /*67a0*/  IMAD.WIDE.U32 R4, R7.reuse, R20, R16 ;  /* 0x0000001407047225 */ /* 0x040fe200078e0010 */
[----:B------:R-:W4:Y:S01]  /*67b0*/  LDC R26, c[0x0][0x900] ;  /* 0x00024000ff1a7b82 */ /* 0x000f220000000800 */
[----:B------:R-:W5:Y:S02]  /*67c0*/  F2I.U32.TRUNC.NTZ R9, R9 ;  /* 0x0000000900097305 */ /* 0x000f64000020f000 */
[----:B------:R-:W-:-:S04]  /*67d0*/  IMAD R7, R7, R21, R6 ;  /* 0x0000001507077224 */ /* 0x000fc800078e0206 */
[----:B------:R-:W-:Y:S01]  /*67e0*/  IMAD.IADD R5, R5, 0x1, R7 ;  /* 0x0000000105057824 */ /* 0x000fe200078e0207 */
[----:B------:R-:W4:Y:S01]  /*67f0*/  LDC R20, c[0x0][0x8b0] ;  /* 0x00022c00ff147b82 */ /* 0x000f220000000800 */
[----:B--2---:R-:W-:-:S04]  /*6800*/  ISETP.NE.U32.AND P0, PT, R14, RZ, PT ;  /* 0x000000ff0e00720c */ /* 0x004fc80003f05070 */
[----:B------:R-:W-:-:S03]  /*6810*/  ISETP.NE.AND.EX P0, PT, R15, RZ, PT, P0 ;  /* 0x000000ff0f00720c */ /* 0x000fc60003f05300 */
[----:B------:R-:W2:Y:S01]  /*6820*/  LDC R6, c[0x0][0x144] ;  /* 0x00005100ff067b82 */ /* 0x000ea20000000800 */
[--C-:B---3--:R-:W-:Y:S02]  /*6830*/  SHF.R.U64 R12, R4, R8, R5.reuse ;  /* 0x00000008040c7219 */ /* 0x108fe40000001205 */
[----:B-1----:R-:W-:Y:S02]  /*6840*/  I2FP.F32.U32 R4, R24 ;  /* 0x0000001800047245 */ /* 0x002fe40000201000 */
[----:B------:R-:W-:Y:S02]  /*6850*/  SHF.R.U32.HI R5, RZ, R8, R5 ;  /* 0x00000008ff057219 */ /* 0x000fe40000011605 */
[----:B-----5:R-:W-:Y:S01]  /*6860*/  IADD3 R9, -R9, RZ, RZ ;  /* 0x000000ff09097210 */ /* 0x020fe20007ffe1ff */
[----:B------:R-:W1:Y:S01]  /*6870*/  LDC R21, c[0x0][0x148] ;  /* 0x00005200ff157b82 */ /* 0x000e620000000800 */
[----:B------:R-:W-:Y:S01]  /*6880*/  FMUL R7, R4, UR4 ;  /* 0x0000000404077c20 */ /* 0x000fe20008400000 */
[----:B----4-:R-:W-:-:S04]  /*6890*/  SHF.L.U32 R11, R11, R26, RZ ;  /* 0x0000001a0b0b7219 */ /* 0x010fc800000006ff */
[----:B------:R-:W-:Y:S02]  /*68a0*/  LOP3.LUT R27, RZ, R11, RZ, 0x33, !PT ;  /* 0x0000000bff1b7212 */ /* 0x000fe400078e33ff */
[----:B------:R-:W3:Y:S01]  /*68b0*/  LDC R25, c[0x0][0x8a8] ;  /* 0x00022a00ff197b82 */ /* 0x000ee20000000800 */
[-CC-:B------:R-:W-:Y:S02]  /*68c0*/  SHF.R.U64 R10, R12, R20.reuse, R5.reuse ;  /* 0x000000140c0a7219 */ /* 0x180fe40000001205 */
[----:B------:R-:W-:Y:S02]  /*68d0*/  SHF.R.U32.HI R5, RZ, R20, R5 ;  /* 0x00000014ff057219 */ /* 0x000fe40000011605 */
[----:B------:R4:W1:Y:S02]  /*68e0*/  F2I.U32.TRUNC.NTZ R20, R7 ;  /* 0x0000000700147305 */ /* 0x000864000020f000 */
[-CC-:B------:R-:W-:Y:S01]  /*68f0*/  SHF.R.U64 R13, R10, R26.reuse, R5.reuse ;  /* 0x0000001a0a0d7219 */ /* 0x180fe20000001205 */
[----:B------:R-:W1:Y:S01]  /*6900*/  LDC R28, c[0x0][0x8f0] ;  /* 0x00023c00ff1c7b82 */ /* 0x000e620000000800 */
[-C--:B------:R-:W-:Y:S01]  /*6910*/  SHF.R.U32.HI R5, RZ, R26.reuse, R5 ;  /* 0x0000001aff057219 */ /* 0x080fe20000011605 */
[----:B--2---:R-:W-:Y:S01]  /*6920*/  IMAD R23, R6, R9, R23 ;  /* 0x0000000906177224 */ /* 0x004fe200078e0217 */
[----:B------:R-:W-:Y:S01]  /*6930*/  SHF.L.U32 R26, R3, R26, RZ ;  /* 0x0000001a031a7219 */ /* 0x000fe200000006ff */
[----:B------:R-:W-:-:S04]  /*6940*/  IMAD.MOV.U32 R4, RZ, RZ, R13 ;  /* 0x000000ffff047224 */ /* 0x000fc800078e000d */
[----:B------:R-:W2:Y:S08]  /*6950*/  LDC R29, c[0x0][0x8e0] ;  /* 0x00023800ff1d7b82 */ /* 0x000eb00000000800 */
[----:B------:R-:W1:Y:S01]  /*6960*/  LDC R30, c[0x0][0x8b8] ;  /* 0x00022e00ff1e7b82 */ /* 0x000e620000000800 */
[----:B----4-:R-:W-:Y:S05]  /*6970*/  @!P0 BRA `(.L_x_129) ;  /* 0x0000000000288947 */ /* 0x010fea0003800000 */
[----:B------:R-:W4:Y:S02]  /*6980*/  LDC R4, c[0x0][0x8f4] ;  /* 0x00023d00ff047b82 */ /* 0x000f240000000800 */
[----:B----4-:R-:W-:-:S04]  /*6990*/  IADD3 R3, P0, R13, R4, RZ ;  /* 0x000000040d037210 */ /* 0x010fc80007f1e0ff */
[----:B------:R-:W-:-:S05]  /*69a0*/  IADD3.X R11, RZ, R5, RZ, P0, !PT ;  /* 0x00000005ff0b7210 */ /* 0x000fca00007fe4ff */
[----:B------:R-:W-:-:S04]  /*69b0*/  IMAD.WIDE.U32 R4, R11, R14, RZ ;  /* 0x0000000e0b047225 */ /* 0x000fc800078e00ff */
[----:B------:R-:W-:-:S04]  /*69c0*/  IMAD.WIDE.U32 R6, P0, R3, R15, R4 ;  /* 0x0000000f03067225 */ /* 0x000fc80007800004 */
[----:B------:R-:W-:-:S04]  /*69d0*/  IMAD.WIDE.U32 R4, R3, R14, RZ ;  /* 0x0000000e03047225 */ /* 0x000fc800078e00ff */
[----:B------:R-:W-:Y:S01]  /*69e0*/  IMAD.X R9, RZ, RZ, RZ, P0 ;  /* 0x000000ffff097224 */ /* 0x000fe200000e06ff */
[----:B------:R-:W-:Y:S01]  /*69f0*/  IADD3 RZ, P0, R5, R6, RZ ;  /* 0x0000000605ff7210 */ /* 0x000fe20007f1e0ff */
[----:B------:R-:W-:-:S04]  /*6a00*/  IMAD.MOV.U32 R8, RZ, RZ, R7 ;  /* 0x000000ffff087224 */ /* 0x000fc800078e0007 */
[----:B------:R-:W-:-:S08]  /*6a10*/  IMAD.WIDE.U32.X R4, R11, R15, R8, P0 ;  /* 0x0000000f0b047225 */ /* 0x000fd000000e0408 */
.L_x_129:
[----:B------:R-:W-:Y:S02]  /*6a20*/  ISETP.NE.AND P0, PT, R2, 0x1, PT ;  /* 0x000000010200780c */ /* 0x000fe40003f05270 */
[----:B-1----:R-:W-:Y:S01]  /*6a30*/  SHF.R.U64 R3, R4, R28, R5 ;  /* 0x0000001c04037219 */ /* 0x002fe20000001205 */
[----:B---3--:R-:W-:Y:S01]  /*6a40*/  VIADD R5, R25, 0xffffffff ;  /* 0xffffffff19057836 */ /* 0x008fe20000000000 */
[----:B------:R-:W-:Y:S02]  /*6a50*/  LOP3.LUT R154, R10, R27, RZ, 0xc0, !PT ;  /* 0x0000001b0a9a7212 */ /* 0x000fe400078ec0ff */
[----:B------:R-:W-:Y:S01]  /*6a60*/  IADD3 R20, -R20, RZ, RZ ;  /* 0x000000ff14147210 */ /* 0x000fe20007ffe1ff */
[----:B------:R-:W-:Y:S01]  /*6a70*/  IMAD.MOV R4, RZ, RZ, -R3 ;  /* 0x000000ffff047224 */ /* 0x000fe200078e0a03 */
[----:B------:R-:W-:Y:S01]  /*6a80*/  LOP3.LUT R12, R12, R5, RZ, 0xc0, !PT ;  /* 0x000000050c0c7212 */ /* 0x000fe200078ec0ff */
[----:B------:R-:W-:Y:S01]  /*6a90*/  IMAD R154, R26, R3, R154 ;  /* 0x000000031a9a7224 */ /* 0x000fe200078e029a */
[----:B------:R-:W-:Y:S01]  /*6aa0*/  R2UR UR43, R31 ;  /* 0x000000001f2b72ca */ /* 0x000fe200000e0000 */
[----:B--2---:R-:W-:Y:S01]  /*6ab0*/  IMAD R3, R4, R29, R13 ;  /* 0x0000001d04037224 */ /* 0x004fe200078e020d */
[----:B------:R-:W-:Y:S01]  /*6ac0*/  MOV R4, 0x1 ;  /* 0x0000000100047802 */ /* 0x000fe20000000f00 */
[----:B------:R-:W-:-:S02]  /*6ad0*/  @P0 IMAD R23, R21, R20, R24 ;  /* 0x0000001415170224 */ /* 0x000fc400078e0218 */
[----:B------:R-:W-:Y:S02]  /*6ae0*/  IMAD R3, R3, R25, R12 ;  /* 0x0000001903037224 */ /* 0x000fe400078e020c */
[----:B------:R-:W-:-:S05]  /*6af0*/  IMAD R154, R154, R30, R23 ;  /* 0x0000001e9a9a7224 */ /* 0x000fca00078e0217 */
[----:B------:R-:W-:Y:S02]  /*6b00*/  SEL R153, R3, R154, !P0 ;  /* 0x0000009a03997207 */ /* 0x000fe40004000000 */
[----:B------:R-:W-:-:S07]  /*6b10*/  SEL R154, R154, R3, !P0 ;  /* 0x000000039a9a7207 */ /* 0x000fce0004000000 */
.L_x_127:
[----:B------:R-:W-:Y:S01]  /*6b20*/  UIADD3 UR50, UR51, UR50, URZ ;  /* 0x0000003233327290 */ /* 0x000fe2000fffe03f */
[----:B------:R-:W-:Y:S01]  /*6b30*/  LOP3.LUT P0, RZ, R4, 0xff, RZ, 0xc0, !PT ;  /* 0x000000ff04ff7812 */ /* 0x000fe2000780c0ff */
[----:B------:R-:W-:Y:S01]  /*6b40*/  UIADD3 UR44, UR44, 0x8, URZ ;  /* 0x000000082c2c7890 */ /* 0x000fe2000fffe03f */
[----:B------:R-:W-:Y:S01]  /*6b50*/  IMAD.MOV.U32 R161, RZ, RZ, R0 ;  /* 0x000000ffffa17224 */ /* 0x000fe200078e0000 */
[----:B------:R-:W-:Y:S02]  /*6b60*/  USHF.R.U32.HI UR4, URZ, 0x2, UR50 ;  /* 0x000000023f047899 */ /* 0x000fe40008011632 */
[----:B------:R-:W-:Y:S02]  /*6b70*/  UISETP.GT.U32.AND UP0, UPT, UR50, 0x3, UPT ;  /* 0x000000033200788c */ /* 0x000fe4000bf04070 */
[----:B------:R-:W-:Y:S02]  /*6b80*/  ULOP3.LUT UR4, UR4, 0x1, URZ, 0xc0, !UPT ;  /* 0x0000000104047892 */ /* 0x000fe4000f8ec03f */
[----:B------:R-:W-:-:S02]  /*6b90*/  UISETP.LT.U32.AND UP0, UPT, UR51, 0x4, UP0 ;  /* 0x000000043300788c */ /* 0x000fc40008701070 */
[----:B------:R-:W-:Y:S02]  /*6ba0*/  UISETP.NE.U32.AND UP1, UPT, UR4, 0x1, UPT ;  /* 0x000000010400788c */ /* 0x000fe4000bf25070 */
[----:B------:R-:W-:Y:S02]  /*6bb0*/  USEL UR5, URZ, 0x1, !UP0 ;  /* 0x000000013f057887 */ /* 0x000fe4000c000000 */
[----:B------:R-:W-:Y:S02]  /*6bc0*/  UISETP.GT.U32.AND UP1, UPT, UR51, 0x3, !UP1 ;  /* 0x000000033300788c */ /* 0x000fe4000cf24070 */
[----:B------:R-:W-:Y:S02]  /*6bd0*/  ULOP3.LUT UR50, UR50, 0x3, URZ, 0xc0, !UPT ;  /* 0x0000000332327892 */ /* 0x000fe4000f8ec03f */
[----:B------:R-:W-:-:S04]  /*6be0*/  USEL UR4, URZ, 0x1, !UP1 ;  /* 0x000000013f047887 */ /* 0x000fc8000c800000 */
[----:B------:R-:W-:Y:S01]  /*6bf0*/  ULOP3.LUT UR45, UR4, UR45, UR5, 0x96, !UPT ;  /* 0x0000002d042d7292 */ /* 0x000fe2000f8e9605 */
[----:B------:R-:W-:Y:S11]  /*6c00*/  @P0 BRA `(.L_x_130) ;  /* 0xffffffa800200947 */ /* 0x000ff6000383ffff */
[----:B------:R-:W-:-:S13]  /*6c10*/  PLOP3.LUT P0, PT, PT, PT, PT, 0x8, 0x0 ;  /* 0x000000000000781c */ /* 0x000fda0003f0e170 */
.L_x_17:
[----:B------:R-:W-:Y:S05]  /*6c20*/  @P0 BRA `(.L_x_9) ;  /* 0x00000030001c0947 */ /* 0x000fea0003800000 */
[----:B------:R-:W-:Y:S01]  /*6c30*/  ULDC.64 UR6, c[0x0][0x588] ;  /* 0x0001620000067ab9 */ /* 0x000fe20000000a00 */
[----:B------:R-:W-:Y:S01]  /*6c40*/  ISETP.NE.U32.AND P1, PT, R166, RZ, PT ;  /* 0x000000ffa600720c */ /* 0x000fe20003f25070 */
[----:B------:R-:W-:-:S04]  /*6c50*/  DEPBAR.LE SB0, 0x0 ;  /* 0x000080000000791a */ /* 0x000fc80000000000 */
[----:B------:R-:W-:Y:S01]  /*6c60*/  ISETP.NE.U32.AND P0, PT, RZ, UR6, PT ;  /* 0x00000006ff007c0c */ /* 0x000fe2000bf05070 */
[----:B------:R-:W-:Y:S01]  /*6c70*/  BSSY B0, `(.L_x_131) ;  /* 0x0000015000007945 */ /* 0x000fe20003800000 */
[----:B------:R-:W-:Y:S02]  /*6c80*/  ISETP.NE.AND.EX P1, PT, R165, RZ, PT, P1 ;  /* 0x000000ffa500720c */ /* 0x000fe40003f25310 */
[----:B------:R-:W-:-:S13]  /*6c90*/  ISETP.NE.AND.EX P0, PT, RZ, UR7, PT, P0 ;  /* 0x00000007ff007c0c */ /* 0x000fda000bf05300 */
[----:B------:R-:W-:Y:S05]  /*6ca0*/  @P0 BRA P1, `(.L_x_132) ;  /* 0x0000000000440947 */ /* 0x000fea0000800000 */
[----:B------:R-:W-:-:S04]  /*6cb0*/  ISETP.NE.U32.AND P0, PT, R166, RZ, PT ;  /* 0x000000ffa600720c */ /* 0x000fc80003f05070 */
[----:B------:R-:W-:-:S13]  /*6cc0*/  ISETP.NE.AND.EX P0, PT, R165, RZ, PT, P0 ;  /* 0x000000ffa500720c */ /* 0x000fda0003f05300 */
[----:B------:R-:W-:Y:S05]  /*6cd0*/  @!P0 BRA `(.L_x_133) ;  /* 0x00000000002c8947 */ /* 0x000fea0003800000 */
[----:B------:R-:W-:-:S13]  /*6ce0*/  LOP3.LUT P0, RZ, R152, 0xff, RZ, 0xc0, !PT ;  /* 0x000000ff98ff7812 */ /* 0x000fda000780c0ff */
[----:B------:R-:W-:Y:S05]  /*6cf0*/  @!P0 BRA `(.L_x_134) ;  /* 0x0000000000108947 */ /* 0x000fea0003800000 */
[----:B-----5:R-:W-:-:S13]  /*6d00*/  FSETP.NEU.AND P0, PT, R155, RZ, PT ;  /* 0x000000ff9b00720b */ /* 0x020fda0003f0d000 */
[----:B------:R-:W-:Y:S05]  /*6d10*/  @!P0 BREAK B0 ;  /* 0x0000000000008942 */ /* 0x000fea0003800000 */
[----:B------:R-:W-:Y:S05]  /*6d20*/  @P0 BRA `(.L_x_132) ;  /* 0x0000000000240947 */ /* 0x000fea0003800000 */
[----:B------:R-:W-:Y:S05]  /*6d30*/  BRA `(.L_x_9) ;  /* 0x0000002c00d87947 */ /* 0x000fea0003800000 */
.L_x_134:
[----:B------:R-:W-:-:S04]  /*6d40*/  ISETP.NE.U32.AND P0, PT, RZ, UR6, PT ;  /* 0x00000006ff007c0c */ /* 0x000fc8000bf05070 */
[----:B------:R-:W-:-:S13]  /*6d50*/  ISETP.NE.AND.EX P0, PT, RZ, UR7, PT, P0 ;  /* 0x00000007ff007c0c */ /* 0x000fda000bf05300 */
[----:B------:R-:W-:Y:S05]  /*6d60*/  @!P0 BREAK B0 ;  /* 0x0000000000008942 */ /* 0x000fea0003800000 */
[----:B------:R-:W-:Y:S05]  /*6d70*/  @P0 BRA `(.L_x_132) ;  /* 0x0000000000100947 */ /* 0x000fea0003800000 */
[----:B------:R-:W-:Y:S05]  /*6d80*/  BRA `(.L_x_9) ;  /* 0x0000002c00c47947 */ /* 0x000fea0003800000 */
.L_x_133:
[----:B-----5:R-:W-:-:S13]  /*6d90*/  FSETP.NEU.AND P0, PT, R155, RZ, PT ;  /* 0x000000ff9b00720b */ /* 0x020fda0003f0d000 */
[----:B------:R-:W-:Y:S05]  /*6da0*/  @!P0 BREAK B0 ;  /* 0x0000000000008942 */ /* 0x000fea0003800000 */
[----:B------:R-:W-:Y:S05]  /*6db0*/  @!P0 BRA `(.L_x_9) ;  /* 0x0000002c00b88947 */ /* 0x000fea0003800000 */
.L_x_132:
[----:B------:R-:W-:Y:S05]  /*6dc0*/  BSYNC B0 ;  /* 0x0000000000007941 */ /* 0x000fea0003800000 */
.L_x_131:
[----:B------:R-:W-:-:S04]  /*6dd0*/  LOP3.LUT R19, R19, 0x1, RZ, 0xfc, !PT ;  /* 0x0000000113137812 */ /* 0x000fc800078efcff */
[----:B------:R-:W-:-:S13]  /*6de0*/  ISETP.NE.AND P0, PT, R19, 0x3, PT ;  /* 0x000000031300780c */ /* 0x000fda0003f05270 */
[----:B------:R-:W-:Y:S05]  /*6df0*/  @!P0 BRA `(.L_x_135) ;  /* 0x0000000000048947 */ /* 0x000fea0003800000 */
[----:B------:R-:W-:Y:S01]  /*6e00*/  BPT.TRAP 0x1 ;  /* 0x000000040000795c */ /* 0x000fe20000300000 */
.L_x_135:
[----:B------:R-:W3:Y:S01]  /*6e10*/  S2UR UR5, SR_CgaCtaId ;  /* 0x00000000000579c3 */ /* 0x000ee20000008800 */
[----:B------:R-:W-:Y:S02]  /*6e20*/  UMOV UR4, 0x400 ;  /* 0x0000040000047882 */ /* 0x000fe40000000000 */
[----:B---3--:R-:W-:-:S04]  /*6e30*/  ULEA UR4, UR5, UR4, 0x18 ;  /* 0x0000000405047291 */ /* 0x008fc8000f8ec03f */
[----:B------:R-:W-:-:S04]  /*6e40*/  ULEA UR4, UR36, UR4, 0x3 ;  /* 0x0000000424047291 */ /* 0x000fc8000f8e183f */
[----:B------:R-:W-:-:S04]  /*6e50*/  UIADD3 UR4, UR4, 0x60, URZ ;  /* 0x0000006004047890 */ /* 0x000fc8000fffe03f */
[----:B------:R-:W-:-:S09]  /*6e60*/  UPRMT UR4, UR5, 0x654, UR4 ;  /* 0x0000065405047896 */ /* 0x000fd20008000004 */
[----:B------:R-:W-:Y:S01]  /*6e70*/  SYNCS.ARRIVE.TRANS64.RED.A1T0 RZ, [UR4], RZ ;  /* 0x000000ffffff79a7 */ /* 0x000fe20008100404 */
[----:B------:R-:W-:Y:S05]  /*6e80*/  BRA `(.L_x_9) ;  /* 0x0000002c00847947 */ /* 0x000fea0003800000 */
.L_x_8:
[----:B------:R-:W-:Y:S01]  /*6e90*/  ULDC.64 UR4, c[0x0][0x8f8] ;  /* 0x00023e0000047ab9 */ /* 0x000fe20000000a00 */
[----:B------:R-:W-:Y:S01]  /*6ea0*/  PRMT R11, RZ, 0x7610, R11 ;  /* 0x00007610ff0b7816 */ /* 0x000fe2000000000b */
[----:B------:R-:W-:Y:S01]  /*6eb0*/  IMAD.MOV.U32 R7, RZ, RZ, -0x1 ;  /* 0xffffffffff077424 */ /* 0x000fe200078e00ff */
[----:B------:R-:W-:Y:S01]  /*6ec0*/  ISETP.GE.U32.AND P0, PT, R16, UR4, PT ;  /* 0x0000000410007c0c */ /* 0x000fe2000bf06070 */
[----:B------:R-:W-:Y:S01]  /*6ed0*/  IMAD.MOV.U32 R13, RZ, RZ, -0x1 ;  /* 0xffffffffff0d7424 */ /* 0x000fe200078e00ff */
[----:B------:R-:W-:Y:S02]  /*6ee0*/  MOV R6, 0xffffffff ;  /* 0xffffffff00067802 */ /* 0x000fe40000000f00 */
[----:B------:R-:W-:-:S13]  /*6ef0*/  ISETP.GE.U32.AND.EX P0, PT, R17, UR5, PT, P0 ;  /* 0x0000000511007c0c */ /* 0x000fda000bf06100 */
[----:B------:R-:W-:Y:S05]  /*6f00*/  @P0 BRA `(.L_x_136) ;  /* 0x0000000400580947 */ /* 0x000fea0003800000 */
[----:B------:R-:W1:Y:S01]  /*6f10*/  LDC.64 R20, c[0x0][0x8d0] ;  /* 0x00023400ff147b82 */ /* 0x000e620000000a00 */
[----:B------:R-:W-:Y:S01]  /*6f20*/  IMAD.MOV.U32 R14, RZ, RZ, R16 ;  /* 0x000000ffff0e7224 */ /* 0x000fe200078e0010 */
[----:B------:R-:W-:-:S06]  /*6f30*/  MOV R15, R17 ;  /* 0x00000011000f7202 */ /* 0x000fcc0000000f00 */
        /* <DEDUP_REMOVED lines=15> */
.L_x_137:
[-CC-:B------:R-:W-:Y:S01]  /*7030*/  SHF.R.U64 R20, R14, R24.reuse, R15.reuse ;  /* 0x000000180e147219 */ /* 0x180fe2000000120f */
[----:B------:R-:W1:Y:S01]  /*7040*/  LDC R28, c[0x0][0x8c0] ;  /* 0x00023000ff1c7b82 */ /* 0x000e620000000800 */
[----:B------:R-:W-:Y:S01]  /*7050*/  SHF.R.U32.HI R6, RZ, R24, R15 ;  /* 0x00000018ff067219 */ /* 0x000fe2000001160f */
[----:B------:R-:W-:Y:S01]  /*7060*/  ULDC UR4, c[0x0][0x150] ;  /* 0x0000540000047ab9 */ /* 0x000fe20000000800 */
[----:B------:R-:W-:Y:S01]  /*7070*/  IADD3 R9, P0, RZ, -R20, RZ ;  /* 0x80000014ff097210 */ /* 0x000fe20007f1e0ff */
[----:B------:R-:W-:Y:S01]  /*7080*/  IMAD.MOV.U32 R13, RZ, RZ, -0x1 ;  /* 0xffffffffff0d7424 */ /* 0x000fe200078e00ff */
[----:B------:R-:W-:-:S03]  /*7090*/  I2FP.F32.U32 R11, R8 ;  /* 0x00000008000b7245 */ /* 0x000fc60000201000 */
[----:B------:R-:W2:Y:S01]  /*70a0*/  LDC.64 R30, c[0x0][0x8e8] ;  /* 0x00023a00ff1e7b82 */ /* 0x000ea20000000a00 */
[----:B------:R-:W-:Y:S02]  /*70b0*/  IMAD.X R7, RZ, RZ, ~R6, P0 ;  /* 0x000000ffff077224 */ /* 0x000fe400000e0e06 */
[----:B------:R-:W-:Y:S01]  /*70c0*/  FMUL R11, R11, UR4 ;  /* 0x000000040b0b7c20 */ /* 0x000fe20008400000 */
[----:B------:R-:W-:Y:S01]  /*70d0*/  ULDC UR4, c[0x0][0x154] ;  /* 0x0000550000047ab9 */ /* 0x000fe20000000800 */
[-C--:B------:R-:W-:Y:S02]  /*70e0*/  IMAD R12, R7, R26.reuse, RZ ;  /* 0x0000001a070c7224 */ /* 0x080fe400078e02ff */
[C---:B------:R-:W-:Y:S01]  /*70f0*/  IMAD.WIDE.U32 R6, R9.reuse, R26, R16 ;  /* 0x0000001a09067225 */ /* 0x040fe200078e0010 */
[----:B------:R-:W3:Y:S01]  /*7100*/  LDC R24, c[0x0][0x8b0] ;  /* 0x00022c00ff187b82 */ /* 0x000ee20000000800 */
[----:B------:R-:W4:Y:S02]  /*7110*/  F2I.U32.TRUNC.NTZ R11, R11 ;  /* 0x0000000b000b7305 */ /* 0x000f24000020f000 */
[----:B------:R-:W-:-:S04]  /*7120*/  IMAD R9, R9, R27, R12 ;  /* 0x0000001b09097224 */ /* 0x000fc800078e020c */
[----:B------:R-:W-:Y:S01]  /*7130*/  IMAD.IADD R7, R7, 0x1, R9 ;  /* 0x0000000107077824 */ /* 0x000fe200078e0209 */
[----:B------:R-:W3:Y:S04]  /*7140*/  LDC R25, c[0x0][0x148] ;  /* 0x00005200ff197b82 */ /* 0x000ee80000000800 */
[----:B-1----:R-:W-:Y:S02]  /*7150*/  SHF.R.U64 R14, R6, R28, R7 ;  /* 0x0000001c060e7219 */ /* 0x002fe40000001207 */
[----:B------:R-:W-:Y:S02]  /*7160*/  I2FP.F32.U32 R6, R10 ;  /* 0x0000000a00067245 */ /* 0x000fe40000201000 */
[----:B------:R-:W1:Y:S01]  /*7170*/  LDC R9, c[0x0][0x144] ;  /* 0x00005100ff097b82 */ /* 0x000e620000000800 */
[----:B--2---:R-:W-:-:S02]  /*7180*/  ISETP.NE.U32.AND P0, PT, R30, RZ, PT ;  /* 0x000000ff1e00720c */ /* 0x004fc40003f05070 */
[----:B------:R-:W-:Y:S01]  /*7190*/  SHF.R.U32.HI R7, RZ, R28, R7 ;  /* 0x0000001cff077219 */ /* 0x000fe20000011607 */
[----:B------:R-:W-:Y:S01]  /*71a0*/  FMUL R12, R6, UR4 ;  /* 0x00000004060c7c20 */ /* 0x000fe20008400000 */
[----:B------:R-:W-:Y:S01]  /*71b0*/  ISETP.NE.AND.EX P0, PT, R31, RZ, PT, P0 ;  /* 0x000000ff1f00720c */ /* 0x000fe20003f05300 */
[----:B------:R-:W-:Y:S01]  /*71c0*/  ULDC UR4, c[0x0][0x900] ;  /* 0x0002400000047ab9 */ /* 0x000fe20000000800 */
[----:B----4-:R-:W-:Y:S01]  /*71d0*/  IADD3 R11, -R11, RZ, RZ ;  /* 0x000000ff0b0b7210 */ /* 0x010fe20007ffe1ff */
[----:B------:R-:W2:Y:S01]  /*71e0*/  LDC R26, c[0x0][0x8a8] ;  /* 0x00022a00ff1a7b82 */ /* 0x000ea20000000800 */
[-CC-:B---3--:R-:W-:Y:S02]  /*71f0*/  SHF.R.U64 R21, R14, R24.reuse, R7.reuse ;  /* 0x000000180e157219 */ /* 0x188fe40000001207 */
[----:B------:R-:W-:Y:S02]  /*7200*/  SHF.R.U32.HI R6, RZ, R24, R7 ;  /* 0x00000018ff067219 */ /* 0x000fe40000011607 */
[----:B------:R3:W4:Y:S01]  /*7210*/  F2I.U32.TRUNC.NTZ R24, R12 ;  /* 0x0000000c00187305 */ /* 0x000722000020f000 */
[----:B------:R-:W-:-:S02]  /*7220*/  SHF.L.U32 R32, R13, UR4, RZ ;  /* 0x000000040d207c19 */ /* 0x000fc400080006ff */
[----:B------:R-:W2:Y:S01]  /*7230*/  LDC R27, c[0x0][0x8f0] ;  /* 0x00023c00ff1b7b82 */ /* 0x000ea20000000800 */
[--C-:B------:R-:W-:Y:S02]  /*7240*/  SHF.R.U64 R23, R21, UR4, R6.reuse ;  /* 0x0000000415177c19 */ /* 0x100fe40008001206 */
[----:B------:R-:W-:-:S03]  /*7250*/  SHF.R.U32.HI R7, RZ, UR4, R6 ;  /* 0x00000004ff077c19 */ /* 0x000fc60008011606 */
[----:B------:R-:W-:Y:S02]  /*7260*/  IMAD.MOV.U32 R6, RZ, RZ, R23 ;  /* 0x000000ffff067224 */ /* 0x000fe400078e0017 */
[----:B------:R-:W2:Y:S01]  /*7270*/  LDC R29, c[0x0][0x8e0] ;  /* 0x00023800ff1d7b82 */ /* 0x000ea20000000800 */
[----:B-1----:R-:W-:-:S07]  /*7280*/  IMAD R28, R9, R11, R8 ;  /* 0x0000000b091c7224 */ /* 0x002fce00078e0208 */
[----:B------:R-:W1:Y:S01]  /*7290*/  LDC R33, c[0x0][0x8b8] ;  /* 0x00022e00ff217b82 */ /* 0x000e620000000800 */
[----:B---34-:R-:W-:Y:S05]  /*72a0*/  @!P0 BRA `(.L_x_138) ;  /* 0x0000000000288947 */ /* 0x018fea0003800000 */
[----:B------:R-:W3:Y:S02]  /*72b0*/  LDC R6, c[0x0][0x8f4] ;  /* 0x00023d00ff067b82 */ /* 0x000ee40000000800 */
[----:B---3--:R-:W-:-:S04]  /*72c0*/  IADD3 R11, P0, R23, R6, RZ ;  /* 0x00000006170b7210 */ /* 0x008fc80007f1e0ff */
        /* <DEDUP_REMOVED lines=8> */
.L_x_138:
[----:B------:R-:W-:Y:S01]  /*7350*/  ISETP.NE.AND P0, PT, R2, 0x1, PT ;  /* 0x000000010200780c */ /* 0x000fe20003f05270 */
[----:B------:R-:W-:Y:S01]  /*7360*/  USHF.L.U32 UR4, UR38, UR4, URZ ;  /* 0x0000000426047299 */ /* 0x000fe2000800063f */
[----:B------:R-:W-:Y:S01]  /*7370*/  LOP3.LUT R32, RZ, R32, RZ, 0x33, !PT ;  /* 0x00000020ff207212 */ /* 0x000fe200078e33ff */
[----:B--2---:R-:W-:Y:S01]  /*7380*/  VIADD R9, R26, 0xffffffff ;  /* 0xffffffff1a097836 */ /* 0x004fe20000000000 */
[----:B------:R-:W-:Y:S01]  /*7390*/  SHF.R.U64 R7, R6, R27, R7 ;  /* 0x0000001b06077219 */ /* 0x000fe20000001207 */
[----:B------:R-:W-:Y:S01]  /*73a0*/  IMAD.MOV.U32 R13, RZ, RZ, R20 ;  /* 0x000000ffff0d7224 */ /* 0x000fe200078e0014 */
[----:B------:R-:W-:Y:S02]  /*73b0*/  LOP3.LUT R6, R21, R32, RZ, 0xc0, !PT ;  /* 0x0000002015067212 */ /* 0x000fe400078ec0ff */
[----:B------:R-:W-:Y:S01]  /*73c0*/  IADD3 R24, -R24, RZ, RZ ;  /* 0x000000ff18187210 */ /* 0x000fe20007ffe1ff */
[----:B------:R-:W-:Y:S01]  /*73d0*/  IMAD.MOV R8, RZ, RZ, -R7 ;  /* 0x000000ffff087224 */ /* 0x000fe200078e0a07 */
[----:B------:R-:W-:Y:S01]  /*73e0*/  LOP3.LUT R9, R14, R9, RZ, 0xc0, !PT ;  /* 0x000000090e097212 */ /* 0x000fe200078ec0ff */
[----:B------:R-:W-:Y:S01]  /*73f0*/  IMAD R7, R7, UR4, R6 ;  /* 0x0000000407077c24 */ /* 0x000fe2000f8e0206 */
[----:B------:R-:W-:Y:S01]  /*7400*/  MOV R11, 0x1 ;  /* 0x00000001000b7802 */ /* 0x000fe20000000f00 */
[----:B------:R-:W-:-:S02]  /*7410*/  @P0 IMAD R28, R25, R24, R10 ;  /* 0x00000018191c0224 */ /* 0x000fc400078e020a */
[----:B------:R-:W-:Y:S02]  /*7420*/  IMAD R6, R8, R29, R23 ;  /* 0x0000001d08067224 */ /* 0x000fe400078e0217 */
[----:B-1----:R-:W-:Y:S02]  /*7430*/  IMAD R7, R7, R33, R28 ;  /* 0x0000002107077224 */ /* 0x002fe400078e021c */
[----:B------:R-:W-:-:S05]  /*7440*/  IMAD R8, R6, R26, R9 ;  /* 0x0000001a06087224 */ /* 0x000fca00078e0209 */
[----:B------:R-:W-:Y:S02]  /*7450*/  SEL R6, R8, R7, !P0 ;  /* 0x0000000708067207 */ /* 0x000fe40004000000 */
[----:B------:R-:W-:-:S07]  /*7460*/  SEL R7, R7, R8, !P0 ;  /* 0x0000000807077207 */ /* 0x000fce0004000000 */
.L_x_136:
[----:B------:R-:W-:-:S08]  /*7470*/  NOP ;  /* 0x0000000000007918 */ /* 0x000fd00000000000 */
[----:B------:R-:W1:-:S00]  /*7480*/  USETMAXREG.DEALLOC.CTAPOOL 0x28 ;  /* 0x00000028000079c8 */ /* 0x000e4000080e0500 */
[----:B-1----:R-:W-:-:S13]  /*7490*/  ISETP.NE.AND P0, PT, R0, 0x1, PT ;  /* 0x000000010000780c */ /* 0x002fda0003f05270 */
[----:B------:R-:W-:Y:S05]  /*74a0*/  @!P0 BRA `(.L_x_9) ;  /* 0x0000002400fc8947 */ /* 0x000fea0003800000 */
[----:B------:R-:W-:Y:S05]  /*74b0*/  @!P3 BRA `(.L_x_139) ;  /* 0x000000180018b947 */ /* 0x000fea0003800000 */
[----:B------:R-:W-:-:S04]  /*74c0*/  PRMT R3, R3, 0x9910, RZ ;  /* 0x0000991003037816 */ /* 0x000fc800000000ff */
[----:B------:R-:W-:-:S04]  /*74d0*/  ISETP.NE.AND P0, PT, R3, RZ, PT ;  /* 0x000000ff0300720c */ /* 0x000fc80003f05270 */
[----:B------:R-:W-:-:S13]  /*74e0*/  ISETP.NE.OR P0, PT, R0, 0x2, !P0 ;  /* 0x000000020000780c */ /* 0x000fda0004705670 */
[----:B------:R-:W-:Y:S05]  /*74f0*/  @P0 BRA `(.L_x_9) ;  /* 0x0000002400e80947 */ /* 0x000fea0003800000 */
[----:B------:R-:W-:-:S13]  /*7500*/  LOP3.LUT P1, RZ, R11, 0xff, RZ, 0xc0, !PT ;  /* 0x000000ff0bff7812 */ /* 0x000fda000782c0ff */
[----:B------:R-:W-:Y:S05]  /*7510*/  @!P1 BRA `(.L_x_140) ;  /* 0x0000000000189947 */ /* 0x000fea0003800000 */
[----:B------:R-:W-:Y:S01]  /*7520*/  UMOV UR4, 0x400 ;  /* 0x0000040000047882 */ /* 0x000fe20000000000 */
[----:B------:R-:W-:Y:S01]  /*7530*/  IMAD.MOV.U32 R0, RZ, RZ, RZ ;  /* 0x000000ffff007224 */ /* 0x000fe200078e00ff */
[----:B------:R-:W-:-:S04]  /*7540*/  ULEA UR4, UR37, UR4, 0x18 ;  /* 0x0000000425047291 */ /* 0x000fc8000f8ec03f */
[----:B------:R-:W-:-:S05]  /*7550*/  SHF.L.U32 R0, R0, 0x1f, RZ ;  /* 0x0000001f00007819 */ /* 0x000fca00000006ff */
[----:B------:R-:W1:Y:S02]  /*7560*/  SYNCS.PHASECHK.TRANS64.TRYWAIT P0, [UR4+0x88], R0 ;  /* 0x00008800ff0075a7 */ /* 0x000e640008000144 */
[----:B-1----:R-:W-:Y:S05]  /*7570*/  @!P0 BRA `(.L_x_141) ;  /* 0x0000002800a08947 */ /* 0x002fea0003800000 */
.L_x_140:
[----:B------:R-:W-:Y:S01]  /*7580*/  PRMT R8, RZ, 0x7610, R8 ;  /* 0x00007610ff087816 */ /* 0x000fe20000000008 */
[----:B------:R-:W-:Y:S06]  /*7590*/  @P2 BRA `(.L_x_142) ;  /* 0x0000000000242947 */ /* 0x000fec0003800000 */
[----:B------:R-:W-:Y:S02]  /*75a0*/  ULDC.64 UR4, c[0x0][0x588] ;  /* 0x0001620000047ab9 */ /* 0x000fe40000000a00 */
[----:B------:R-:W-:-:S04]  /*75b0*/  ISETP.NE.U32.AND P0, PT, RZ, UR4, PT ;  /* 0x00000004ff007c0c */ /* 0x000fc8000bf05070 */
[----:B------:R-:W-:-:S13]  /*75c0*/  ISETP.NE.AND.EX P0, PT, RZ, UR5, PT, P0 ;  /* 0x00000005ff007c0c */ /* 0x000fda000bf05300 */
[----:B------:R-:W-:Y:S05]  /*75d0*/  @!P0 BRA `(.L_x_143) ;  /* 0x00000000000c8947 */ /* 0x000fea0003800000 */
[----:B------:R3:W5:Y:S01]  /*75e0*/  LDG.E R12, desc[UR48][R4.64] ;  /* 0x00000030040c7981 */ /* 0x000762000c1e1900 */
[----:B------:R-:W-:Y:S01]  /*75f0*/  MOV R8, 0x1 ;  /* 0x0000000100087802 */ /* 0x000fe20000000f00 */
[----:B------:R-:W-:Y:S06]  /*7600*/  BRA `(.L_x_142) ;  /* 0x0000000000087947 */ /* 0x000fec0003800000 */
.L_x_143:
[----:B------:R-:W2:Y:S01]  /*7610*/  LDC R12, c[0x0][0x580] ;  /* 0x00016000ff0c7b82 */ /* 0x000ea20000000800 */
[----:B------:R-:W-:-:S07]  /*7620*/  IMAD.MOV.U32 R8, RZ, RZ, 0x1 ;  /* 0x00000001ff087424 */ /* 0x000fce00078e00ff */
.L_x_142:
[----:B------:R-:W-:Y:S05]  /*7630*/  @!P1 BRA `(.L_x_144) ;  /* 0x0000001400409947 */ /* 0x000fea0003800000 */
[----:B-1----:R-:W1:Y:S01]  /*7640*/  LDC R3, c[0x0][0x8a8] ;  /* 0x00022a00ff037b82 */ /* 0x002e620000000800 */
[----:B------:R-:W-:Y:S01]  /*7650*/  IMAD.MOV.U32 R0, RZ, RZ, -0x1 ;  /* 0xffffffffff007424 */ /* 0x000fe200078e00ff */
[----:B------:R-:W-:Y:S01]  /*7660*/  ULDC UR4, c[0x0][0x900] ;  /* 0x0002400000047ab9 */ /* 0x000fe20000000800 */
[----:B------:R-:W-:Y:S01]  /*7670*/  LOP3.LUT R9, R19, 0x2, RZ, 0xfc, !PT ;  /* 0x0000000213097812 */ /* 0x000fe200078efcff */
[----:B------:R-:W-:Y:S02]  /*7680*/  USHF.L.U32 UR21, UR38, UR4, URZ ;  /* 0x0000000426157299 */ /* 0x000fe4000800063f */
[----:B------:R-:W-:Y:S01]  /*7690*/  SHF.L.U32 R0, R0, UR4, RZ ;  /* 0x0000000400007c19 */ /* 0x000fe200080006ff */
[----:B------:R-:W-:Y:S01]  /*76a0*/  ULDC.64 UR22, c[0x0][0x198] ;  /* 0x0000660000167ab9 */ /* 0x000fe20000000a00 */
[----:B------:R-:W-:Y:S01]  /*76b0*/  ULDC.64 UR4, c[0x0][0x588] ;  /* 0x0001620000047ab9 */ /* 0x000fe20000000a00 */
[----:B------:R-:W-:Y:S01]  /*76c0*/  ULDC.64 UR6, c[0x0][0x8f8] ;  /* 0x00023e0000067ab9 */ /* 0x000fe20000000a00 */
[----:B------:R-:W-:Y:S01]  /*76d0*/  LOP3.LUT R0, RZ, R0, RZ, 0x33, !PT ;  /* 0x00000000ff007212 */ /* 0x000fe200078e33ff */
[----:B------:R-:W-:Y:S01]  /*76e0*/  ULDC.64 UR14, c[0x0][0x590] ;  /* 0x00016400000e7ab9 */ /* 0x000fe20000000a00 */
[----:B-1----:R-:W-:-:S07]  /*76f0*/  IADD3 R3, R3, -0x1, RZ ;  /* 0xffffffff03037810 */ /* 0x002fce0007ffe0ff */
.L_x_200:
[----:B------:R-:W-:Y:S02]  /*7700*/  ISETP.NE.U32.AND P0, PT, RZ, UR14, PT ;  /* 0x0000000eff007c0c */ /* 0x000fe4000bf05070 */
[----:B------:R-:W-:Y:S02]  /*7710*/  R2UR UR43, R7 ;  /* 0x00000000072b72ca */ /* 0x000fe400000e0000 */
[----:B------:R-:W-:Y:S02]  /*7720*/  R2UR UR42, R6 ;  /* 0x00000000062a72ca */ /* 0x000fe400000e0000 */
[----:B------:R-:W-:-:S09]  /*7730*/  ISETP.NE.AND.EX P0, PT, RZ, UR15, PT, P0 ;  /* 0x0000000fff007c0c */ /* 0x000fd2000bf05300 */
[----:B------:R-:W-:Y:S02]  /*7740*/  USHF.L.U32 UR43, UR43, 0x7, URZ ;  /* 0x000000072b2b7899 */ /* 0x000fe4000800063f */
[----:B------:R-:W-:Y:S02]  /*7750*/  USHF.L.U32 UR42, UR42, 0x8, URZ ;  /* 0x000000082a2a7899 */ /* 0x000fe4000800063f */
[----:B--2-4-:R-:W-:Y:S10]  /*7760*/  @!P0 BRA `(.L_x_145) ;  /* 0x00000000002c8947 */ /* 0x014ff40003800000 */
[----:B------:R-:W-:-:S04]  /*7770*/  ISETP.NE.U32.AND P1, PT, RZ, UR4, PT ;  /* 0x00000004ff007c0c */ /* 0x000fc8000bf25070 */
[----:B------:R-:W-:-:S13]  /*7780*/  ISETP.NE.AND.EX P1, PT, RZ, UR5, PT, P1 ;  /* 0x00000005ff007c0c */ /* 0x000fda000bf25310 */
[----:B------:R-:W-:Y:S05]  /*7790*/  @!P1 BRA `(.L_x_146) ;  /* 0x0000000000189947 */ /* 0x000fea0003800000 */
[----:B---3--:R-:W1:Y:S01]  /*77a0*/  LDC.64 R4, c[0x0][0x588] ;  /* 0x00016200ff047b82 */ /* 0x008e620000000a00 */
[----:B------:R-:W-:-:S04]  /*77b0*/  IMAD R7, R13, UR14, RZ ;  /* 0x0000000e0d077c24 */ /* 0x000fc8000f8e02ff */
[----:B-1----:R-:W-:-:S05]  /*77c0*/  IMAD.WIDE R4, R7, 0x4, R4 ;  /* 0x0000000407047825 */ /* 0x002fca00078e0204 */
[----:B--2--5:R1:W5:Y:S01]  /*77d0*/  LDG.E R12, desc[UR48][R4.64] ;  /* 0x00000030040c7981 */ /* 0x024362000c1e1900 */
[----:B------:R-:W-:Y:S01]  /*77e0*/  IMAD.MOV.U32 R8, RZ, RZ, 0x1 ;  /* 0x00000001ff087424 */ /* 0x000fe200078e00ff */
[----:B------:R-:W-:Y:S06]  /*77f0*/  BRA `(.L_x_145) ;  /* 0x0000000000087947 */ /* 0x000fec0003800000 */
.L_x_146:
[----:B--2--5:R-:W4:Y:S01]  /*7800*/  LDC R12, c[0x0][0x580] ;  /* 0x00016000ff0c7b82 */ /* 0x024f220000000800 */
[----:B------:R-:W-:-:S07]  /*7810*/  IMAD.MOV.U32 R8, RZ, RZ, 0x1 ;  /* 0x00000001ff087424 */ /* 0x000fce00078e00ff */
.L_x_145:
[----:B------:R-:W-:Y:S05]  /*7820*/  @!P0 BRA `(.L_x_147) ;  /* 0x00000000001c8947 */ /* 0x000fea0003800000 */
[----:B------:R-:W-:-:S13]  /*7830*/  LOP3.LUT P2, RZ, R8, 0xff, RZ, 0xc0, !PT ;  /* 0x000000ff08ff7812 */ /* 0x000fda000784c0ff */
[----:B-1-3--:R-:W1:Y:S02]  /*7840*/  @!P2 LDC.64 R4, c[0x0][0x588] ;  /* 0x00016200ff04ab82 */ /* 0x00ae640000000a00 */
[----:B-1----:R-:W-:-:S04]  /*7850*/  @!P2 ISETP.NE.U32.AND P0, PT, R4, RZ, PT ;  /* 0x000000ff0400a20c */ /* 0x002fc80003f05070 */
[----:B------:R-:W-:Y:S02]  /*7860*/  @!P2 ISETP.NE.AND.EX P1, PT, R5, RZ, PT, P0 ;  /* 0x000000ff0500a20c */ /* 0x000fe40003f25300 */
[----:B--2-45:R-:W-:Y:S02]  /*7870*/  @P2 FSETP.EQ.AND P0, PT, R12, RZ, PT ;  /* 0x000000ff0c00220b */ /* 0x034fe40003f02000 */
[----:B------:R-:W-:Y:S01]  /*7880*/  @!P2 PLOP3.LUT P0, PT, P1, PT, PT, 0x8, 0x0 ;  /* 0x000000000000a81c */ /* 0x000fe20000f0e170 */
[----:B------:R-:W-:-:S12]  /*7890*/  BRA `(.L_x_148) ;  /* 0x0000000000047947 */ /* 0x000fd80003800000 */
.L_x_147:
[----:B--2-45:R-:W-:-:S13]  /*78a0*/  FSETP.EQ.AND P0, PT, R12, RZ, PT ;  /* 0x000000ff0c00720b */ /* 0x034fda0003f02000 */
.L_x_148:
[----:B------:R-:W-:Y:S02]  /*78b0*/  ISETP.NE.AND P2, PT, R9, 0x3, PT ;  /* 0x000000030900780c */ /* 0x000fe40003f45270 */
[----:B------:R-:W-:-:S04]  /*78c0*/  ELECT P1, URZ, PT ;  /* 0x00000000003f782f */ /* 0x000fc80003820000 */
[----:B------:R-:W-:-:S07]  /*78d0*/  PLOP3.LUT P0, PT, P1, P0, PT, 0x20, 0x0 ;  /* 0x000000000000781c */ /* 0x000fce0000f00470 */
[----:B------:R-:W-:Y:S06]  /*78e0*/  @!P2 BRA `(.L_x_149) ;  /* 0x000000000004a947 */ /* 0x000fec0003800000 */
[----:B------:R-:W-:Y:S01]  /*78f0*/  BPT.TRAP 0x1 ;  /* 0x000000040000795c */ /* 0x000fe20000300000 */
.L_x_149:
[----:B------:R-:W2:Y:S01]  /*7900*/  S2UR UR37, SR_CgaCtaId ;  /* 0x00000000002579c3 */ /* 0x000ea20000008800 */
[----:B------:R-:W-:Y:S01]  /*7910*/  UMOV UR13, 0x400 ;  /* 0x00000400000d7882 */ /* 0x000fe20000000000 */
[----:B-1-3--:R-:W-:-:S04]  /*7920*/  MOV R4, 0x1 ;  /* 0x0000000100047802 */ /* 0x00afc80000000f00 */
[----:B------:R-:W-:Y:S01]  /*7930*/  SHF.L.U32 R4, R4, 0x1f, RZ ;  /* 0x0000001f04047819 */ /* 0x000fe200000006ff */
[----:B--2---:R-:W-:-:S09]  /*7940*/  ULEA UR13, UR37, UR13, 0x18 ;  /* 0x0000000d250d7291 */ /* 0x004fd2000f8ec03f */
[----:B------:R-:W1:Y:S02]  /*7950*/  SYNCS.PHASECHK.TRANS64.TRYWAIT P1, [UR13+0x60], R4 ;  /* 0x00006004ff0075a7 */ /* 0x000e64000802014d */
[----:B-1----:R-:W-:Y:S05]  /*7960*/  @!P1 BRA `(.L_x_150) ;  /* 0x0000002400bc9947 */ /* 0x002fea0003800000 */
.L_x_236:
[----:B------:R-:W-:Y:S04]  /*7970*/  BSSY B0, `(.L_x_151) ;  /* 0x000000e000007945 */ /* 0x000fe80003800000 */
[----:B------:R-:W-:Y:S05]  /*7980*/  @!P0 BRA `(.L_x_152) ;  /* 0x0000000000308947 */ /* 0x000fea0003800000 */
[----:B------:R-:W-:Y:S01]  /*7990*/  R2UR UR44, R13 ;  /* 0x000000000d2c72ca */ /* 0x000fe200000e0000 */
[----:B------:R-:W-:Y:S02]  /*79a0*/  UIADD3 UR8, UP0, UR22, 0x3f0, URZ ;  /* 0x000003f016087890 */ /* 0x000fe4000ff1e03f */
[----:B------:R-:W-:Y:S02]  /*79b0*/  UIADD3 UR40, UR13, 0x200, URZ ;  /* 0x000002000d287890 */ /* 0x000fe4000fffe03f */
[----:B------:R-:W-:Y:S02]  /*79c0*/  UIADD3 UR41, UR13, 0x40, URZ ;  /* 0x000000400d297890 */ /* 0x000fe4000fffe03f */
[----:B------:R-:W-:Y:S01]  /*79d0*/  UIADD3.X UR9, URZ, UR23, URZ, UP0, !UPT ;  /* 0x000000173f097290 */ /* 0x000fe200087fe43f */
[----:B------:R-:W-:Y:S01]  /*79e0*/  UMOV UR10, 0x0 ;  /* 0x00000000000a7882 */ /* 0x000fe20000000000 */
[----:B------:R-:W-:-:S07]  /*79f0*/  UMOV UR11, 0x10000000 ;  /* 0x10000000000b7882 */ /* 0x000fce0000000000 */
[----:B------:R2:W-:Y:S02]  /*7a00*/  UTMALDG.3D [UR40], [UR8], desc[UR10] ;  /* 0x00000a28080075b4 */ /* 0x0005e40008011000 */
[----:B--2---:R-:W-:Y:S05]  /*7a10*/  @!P2 BRA `(.L_x_153) ;  /* 0x000000000004a947 */ /* 0x004fea0003800000 */
[----:B------:R-:W-:Y:S01]  /*7a20*/  BPT.TRAP 0x1 ;  /* 0x000000040000795c */ /* 0x000fe20000300000 */
.L_x_153:
[----:B-1----:R-:W1:Y:S02]  /*7a30*/  LDC R5, c[0x0][0x800] ;  /* 0x00020000ff057b82 */ /* 0x002e640000000800 */
[----:B-1----:R2:W-:Y:S02]  /*7a40*/  SYNCS.ARRIVE.TRANS64.RED.A0TR RZ, [UR13+0x40], R5 ;  /* 0x00004005ffff79a7 */ /* 0x0025e4000830040d */
.L_x_152:
[----:B------:R-:W-:Y:S05]  /*7a50*/  BSYNC B0 ;  /* 0x0000000000007941 */ /* 0x000fea0003800000 */
.L_x_151:
[----:B------:R-:W-:Y:S05]  /*7a60*/  @!P2 BRA `(.L_x_154) ;  /* 0x000000000004a947 */ /* 0x000fea0003800000 */
[----:B------:R-:W-:Y:S01]  /*7a70*/  BPT.TRAP 0x1 ;  /* 0x000000040000795c */ /* 0x000fe20000300000 */
.L_x_154:
[----:B------:R-:W-:-:S04]  /*7a80*/  UIADD3 UR33, UR13, 0x40, URZ ;  /* 0x000000400d217890 */ /* 0x000fc8000fffe03f */
[----:B------:R-:W-:-:S09]  /*7a90*/  UPRMT UR16, UR37, 0x654, UR33 ;  /* 0x0000065425107896 */ /* 0x000fd20008000021 */
[----:B------:R-:W-:Y:S01]  /*7aa0*/  SYNCS.ARRIVE.TRANS64.RED.A1T0 RZ, [UR16], RZ ;  /* 0x000000ffffff79a7 */ /* 0x000fe20008100410 */
[----:B------:R-:W-:Y:S05]  /*7ab0*/  @!P2 BRA `(.L_x_155) ;  /* 0x000000000004a947 */ /* 0x000fea0003800000 */
[----:B------:R-:W-:Y:S01]  /*7ac0*/  BPT.TRAP 0x1 ;  /* 0x000000040000795c */ /* 0x000fe20000300000 */
.L_x_155:
[----:B------:R-:W3:Y:S02]  /*7ad0*/  SYNCS.PHASECHK.TRANS64.TRYWAIT P1, [UR13+0x68], R4 ;  /* 0x00006804ff0075a7 */ /* 0x000ee4000802014d */
[----:B---3--:R-:W-:Y:S05]  /*7ae0*/  @!P1 BRA `(.L_x_156) ;  /* 0x0000002400749947 */ /* 0x008fea0003800000 */
.L_x_237:
[----:B------:R-:W-:Y:S04]  /*7af0*/  BSSY B0, `(.L_x_157) ;  /* 0x0000010000007945 */ /* 0x000fe80003800000 */
[----:B------:R-:W-:Y:S05]  /*7b00*/  @!P0 BRA `(.L_x_158) ;  /* 0x0000000000388947 */ /* 0x000fea0003800000 */
[----:B------:R-:W-:Y:S01]  /*7b10*/  UIADD3 UR18, UP0, UR22, 0x3f0, URZ ;  /* 0x000003f016127890 */ /* 0x000fe2000ff1e03f */
[----:B------:R-:W-:Y:S01]  /*7b20*/  R2UR UR12, R13 ;  /* 0x000000000d0c72ca */ /* 0x000fe200000e0000 */
[----:B------:R-:W-:Y:S02]  /*7b30*/  UIADD3 UR10, UR42, 0x20, URZ ;  /* 0x000000202a0a7890 */ /* 0x000fe4000fffe03f */
[----:B------:R-:W-:Y:S02]  /*7b40*/  UIADD3 UR8, UR13, 0x2200, URZ ;  /* 0x000022000d087890 */ /* 0x000fe4000fffe03f */
[----:B------:R-:W-:Y:S02]  /*7b50*/  UIADD3 UR9, UR13, 0x48, URZ ;  /* 0x000000480d097890 */ /* 0x000fe4000fffe03f */
[----:B------:R-:W-:Y:S01]  /*7b60*/  UIADD3.X UR19, URZ, UR23, URZ, UP0, !UPT ;  /* 0x000000173f137290 */ /* 0x000fe200087fe43f */
[----:B------:R-:W-:Y:S01]  /*7b70*/  UMOV UR24, 0x0 ;  /* 0x0000000000187882 */ /* 0x000fe20000000000 */
[----:B------:R-:W-:Y:S01]  /*7b80*/  UMOV UR25, 0x10000000 ;  /* 0x1000000000197882 */ /* 0x000fe20000000000 */
[----:B------:R-:W-:-:S06]  /*7b90*/  UMOV UR11, UR43 ;  /* 0x0000002b000b7c82 */ /* 0x000fcc0008000000 */
[----:B------:R3:W-:Y:S02]  /*7ba0*/  UTMALDG.3D [UR8], [UR18], desc[UR24] ;  /* 0x00001808120075b4 */ /* 0x0007e40008011000 */
[----:B---3--:R-:W-:Y:S05]  /*7bb0*/  @!P2 BRA `(.L_x_159) ;  /* 0x000000000004a947 */ /* 0x008fea0003800000 */
[----:B------:R-:W-:Y:S01]  /*7bc0*/  BPT.TRAP 0x1 ;  /* 0x000000040000795c */ /* 0x000fe20000300000 */
.L_x_159:
[----:B-12---:R-:W1:Y:S02]  /*7bd0*/  LDC R5, c[0x0][0x800] ;  /* 0x00020000ff057b82 */ /* 0x006e640000000800 */
[----:B-1----:R3:W-:Y:S02]  /*7be0*/  SYNCS.ARRIVE.TRANS64.RED.A0TR RZ, [UR13+0x48], R5 ;  /* 0x00004805ffff79a7 */ /* 0x0027e4000830040d */
.L_x_158:
[----:B------:R-:W-:Y:S05]  /*7bf0*/  BSYNC B0 ;  /* 0x0000000000007941 */ /* 0x000fea0003800000 */
.L_x_157:
[----:B------:R-:W-:Y:S05]  /*7c00*/  @!P2 BRA `(.L_x_160) ;  /* 0x000000000004a947 */ /* 0x000fea0003800000 */
[----:B------:R-:W-:Y:S01]  /*7c10*/  BPT.TRAP 0x1 ;  /* 0x000000040000795c */ /* 0x000fe20000300000 */
.L_x_160:
[----:B------:R-:W-:-:S04]  /*7c20*/  UIADD3 UR25, UR13, 0x48, URZ ;  /* 0x000000480d197890 */ /* 0x000fc8000fffe03f */
[----:B------:R-:W-:-:S09]  /*7c30*/  UPRMT UR18, UR37, 0x654, UR25 ;  /* 0x0000065425127896 */ /* 0x000fd20008000019 */
[----:B------:R-:W-:Y:S01]  /*7c40*/  SYNCS.ARRIVE.TRANS64.RED.A1T0 RZ, [UR18], RZ ;  /* 0x000000ffffff79a7 */ /* 0x000fe20008100412 */
[----:B------:R-:W-:Y:S05]  /*7c50*/  @!P2 BRA `(.L_x_161) ;  /* 0x000000000004a947 */ /* 0x000fea0003800000 */
[----:B------:R-:W-:Y:S01]  /*7c60*/  BPT.TRAP 0x1 ;  /* 0x000000040000795c */ /* 0x000fe20000300000 */
.L_x_161:
[----:B------:R-:W4:Y:S02]  /*7c70*/  SYNCS.PHASECHK.TRANS64.TRYWAIT P1, [UR13+0x70], R4 ;  /* 0x00007004ff0075a7 */ /* 0x000f24000802014d */
[----:B----4-:R-:W-:Y:S05]  /*7c80*/  @!P1 BRA `(.L_x_162) ;  /* 0x0000002400249947 */ /* 0x010fea0003800000 */
.L_x_238:
        /* <DEDUP_REMOVED lines=12> */
[----:B----4-:R-:W-:Y:S05]  /*7d50*/  @!P2 BRA `(.L_x_165) ;  /* 0x000000000004a947 */ /* 0x010fea0003800000 */
[----:B------:R-:W-:Y:S01]  /*7d60*/  BPT.TRAP 0x1 ;  /* 0x000000040000795c */ /* 0x000fe20000300000 */
.L_x_165:
[----:B-123--:R-:W1:Y:S02]  /*7d70*/  LDC R5, c[0x0][0x800] ;  /* 0x00020000ff057b82 */ /* 0x00ee640000000800 */
[----:B-1----:R4:W-:Y:S02]  /*7d80*/  SYNCS.ARRIVE.TRANS64.RED.A0TR RZ, [UR13+0x50], R5 ;  /* 0x00005005ffff79a7 */ /* 0x0029e4000830040d */
.L_x_164:
[----:B------:R-:W-:Y:S05]  /*7d90*/  BSYNC B0 ;  /* 0x0000000000007941 */ /* 0x000fea0003800000 */
.L_x_163:
[----:B------:R-:W-:Y:S05]  /*7da0*/  @!P2 BRA `(.L_x_166) ;  /* 0x000000000004a947 */ /* 0x000fea0003800000 */
[----:B------:R-:W-:Y:S01]  /*7db0*/  BPT.TRAP 0x1 ;  /* 0x000000040000795c */ /* 0x000fe20000300000 */
.L_x_166:
[----:B------:R-:W-:-:S04]  /*7dc0*/  UIADD3 UR17, UR13, 0x50, URZ ;  /* 0x000000500d117890 */ /* 0x000fc8000fffe03f */
[----:B------:R-:W-:-:S09]  /*7dd0*/  UPRMT UR29, UR37, 0x654, UR17 ;  /* 0x00000654251d7896 */ /* 0x000fd20008000011 */
[----:B------:R-:W-:Y:S01]  /*7de0*/  SYNCS.ARRIVE.TRANS64.RED.A1T0 RZ, [UR29], RZ ;  /* 0x000000ffffff79a7 */ /* 0x000fe2000810041d */
[----:B------:R-:W-:Y:S05]  /*7df0*/  @!P2 BRA `(.L_x_167) ;  /* 0x000000000004a947 */ /* 0x000fea0003800000 */
[----:B------:R-:W-:Y:S01]  /*7e00*/  BPT.TRAP 0x1 ;  /* 0x000000040000795c */ /* 0x000fe20000300000 */
.L_x_167:
[----:B------:R-:W5:Y:S02]  /*7e10*/  SYNCS.PHASECHK.TRANS64.TRYWAIT P1, [UR13+0x78], R4 ;  /* 0x00007804ff0075a7 */ /* 0x000f64000802014d */
[----:B-----5:R-:W-:Y:S05]  /*7e20*/  @!P1 BRA `(.L_x_168) ;  /* 0x0000002000d49947 */ /* 0x020fea0003800000 */
.L_x_239:
        /* <DEDUP_REMOVED lines=12> */
[----:B-1----:R-:W-:Y:S05]  /*7ef0*/  @!P2 BRA `(.L_x_171) ;  /* 0x000000000004a947 */ /* 0x002fea0003800000 */
[----:B------:R-:W-:Y:S01]  /*7f00*/  BPT.TRAP 0x1 ;  /* 0x000000040000795c */ /* 0x000fe20000300000 */
.L_x_171:
[----:B------:R-:W1:Y:S02]  /*7f10*/  LDC R4, c[0x0][0x800] ;  /* 0x00020000ff047b82 */ /* 0x000e640000000800 */
[----:B-1----:R1:W-:Y:S02]  /*7f20*/  SYNCS.ARRIVE.TRANS64.RED.A0TR RZ, [UR13+0x58], R4 ;  /* 0x00005804ffff79a7 */ /* 0x0023e4000830040d */
.L_x_170:
[----:B------:R-:W-:Y:S05]  /*7f30*/  BSYNC B0 ;  /* 0x0000000000007941 */ /* 0x000fea0003800000 */
.L_x_169:
[----:B------:R-:W-:Y:S05]  /*7f40*/  @!P2 BRA `(.L_x_172) ;  /* 0x000000000004a947 */ /* 0x000fea0003800000 */
[----:B------:R-:W-:Y:S01]  /*7f50*/  BPT.TRAP 0x1 ;  /* 0x000000040000795c */ /* 0x000fe20000300000 */
.L_x_172:
[----:B------:R-:W-:-:S04]  /*7f60*/  UIADD3 UR9, UR13, 0x58, URZ ;  /* 0x000000580d097890 */ /* 0x000fc8000fffe03f */
[----:B------:R-:W-:-:S09]  /*7f70*/  UPRMT UR30, UR37, 0x654, UR9 ;  /* 0x00000654251e7896 */ /* 0x000fd20008000009 */
[----:B------:R-:W-:Y:S01]  /*7f80*/  SYNCS.ARRIVE.TRANS64.RED.A1T0 RZ, [UR30], RZ ;  /* 0x000000ffffff79a7 */ /* 0x000fe2000810041e */
[----:B------:R-:W-:Y:S05]  /*7f90*/  @!P2 BRA `(.L_x_173) ;  /* 0x000000000004a947 */ /* 0x000fea0003800000 */
[----:B------:R-:W-:Y:S01]  /*7fa0*/  BPT.TRAP 0x1 ;  /* 0x000000040000795c */ /* 0x000fe20000300000 */
.L_x_173:
[----:B-1----:R-:W-:-:S04]  /*7fb0*/  SHF.L.U32 R4, RZ, 0x1f, RZ ;  /* 0x0000001fff047819 */ /* 0x002fc800000006ff */
[----:B------:R-:W1:Y:S02]  /*7fc0*/  SYNCS.PHASECHK.TRANS64.TRYWAIT P1, [UR13+0x60], R4 ;  /* 0x00006004ff0075a7 */ /* 0x000e64000802014d */
[----:B-1----:R-:W-:Y:S05]  /*7fd0*/  @!P1 BRA `(.L_x_174) ;  /* 0x0000002000809947 */ /* 0x002fea0003800000 */
.L_x_240:
        /* <DEDUP_REMOVED lines=13> */
.L_x_177:
[----:B--234-:R-:W1:Y:S02]  /*80b0*/  LDC R5, c[0x0][0x800] ;  /* 0x00020000ff057b82 */ /* 0x01ce640000000800 */
[----:B-1----:R1:W-:Y:S02]  /*80c0*/  SYNCS.ARRIVE.TRANS64.RED.A0TR RZ, [UR13+0x40], R5 ;  /* 0x00004005ffff79a7 */ /* 0x0023e4000830040d */
.L_x_176:
[----:B------:R-:W-:Y:S05]  /*80d0*/  BSYNC B0 ;  /* 0x0000000000007941 */ /* 0x000fea0003800000 */
.L_x_175:
[----:B------:R-:W-:Y:S05]  /*80e0*/  @!P2 BRA `(.L_x_178) ;  /* 0x000000000004a947 */ /* 0x000fea0003800000 */
[----:B------:R-:W-:Y:S01]  /*80f0*/  BPT.TRAP 0x1 ;  /* 0x000000040000795c */ /* 0x000fe20000300000 */
.L_x_178:
[----:B------:R-:W-:Y:S01]  /*8100*/  SYNCS.ARRIVE.TRANS64.RED.A1T0 RZ, [UR16], RZ ;  /* 0x000000ffffff79a7 */ /* 0x000fe20008100410 */
[----:B------:R-:W-:Y:S05]  /*8110*/  @!P2 BRA `(.L_x_179) ;  /* 0x000000000004a947 */ /* 0x000fea0003800000 */
[----:B------:R-:W-:Y:S01]  /*8120*/  BPT.TRAP 0x1 ;  /* 0x000000040000795c */ /* 0x000fe20000300000 */
.L_x_179:
[----:B------:R-:W5:Y:S02]  /*8130*/  SYNCS.PHASECHK.TRANS64.TRYWAIT P1, [UR13+0x68], R4 ;  /* 0x00006804ff0075a7 */ /* 0x000f64000802014d */
[----:B-----5:R-:W-:Y:S05]  /*8140*/  @!P1 BRA `(.L_x_180) ;  /* 0x00000020003c9947 */ /* 0x020fea0003800000 */
.L_x_241:
        /* <DEDUP_REMOVED lines=13> */
.L_x_183:
[----:B--234-:R-:W1:Y:S02]  /*8220*/  LDC R5, c[0x0][0x800] ;  /* 0x00020000ff057b82 */ /* 0x01ce640000000800 */
[----:B-1----:R1:W-:Y:S02]  /*8230*/  SYNCS.ARRIVE.TRANS64.RED.A0TR RZ, [UR13+0x48], R5 ;  /* 0x00004805ffff79a7 */ /* 0x0023e4000830040d */
.L_x_182:
[----:B------:R-:W-:Y:S05]  /*8240*/  BSYNC B0 ;  /* 0x0000000000007941 */ /* 0x000fea0003800000 */
.L_x_181:
[----:B------:R-:W-:Y:S05]  /*8250*/  @!P2 BRA `(.L_x_184) ;  /* 0x000000000004a947 */ /* 0x000fea0003800000 */
[----:B------:R-:W-:Y:S01]  /*8260*/  BPT.TRAP 0x1 ;  /* 0x000000040000795c */ /* 0x000fe20000300000 */
.L_x_184:
[----:B------:R-:W-:Y:S01]  /*8270*/  SYNCS.ARRIVE.TRANS64.RED.A1T0 RZ, [UR18], RZ ;  /* 0x000000ffffff79a7 */ /* 0x000fe20008100412 */
[----:B------:R-:W-:Y:S05]  /*8280*/  @!P2 BRA `(.L_x_185) ;  /* 0x000000000004a947 */ /* 0x000fea0003800000 */
[----:B------:R-:W-:Y:S01]  /*8290*/  BPT.TRAP 0x1 ;  /* 0x000000040000795c */ /* 0x000fe20000300000 */
.L_x_185:
[----:B------:R-:W5:Y:S02]  /*82a0*/  SYNCS.PHASECHK.TRANS64.TRYWAIT P1, [UR13+0x70], R4 ;  /* 0x00007004ff0075a7 */ /* 0x000f64000802014d */
[----:B-----5:R-:W-:Y:S05]  /*82b0*/  @!P1 BRA `(.L_x_186) ;  /* 0x0000001c00f89947 */ /* 0x020fea0003800000 */
.L_x_242:
        /* <DEDUP_REMOVED lines=13> */
.L_x_189:
[----:B--234-:R-:W1:Y:S02]  /*8390*/  LDC R5, c[0x0][0x800] ;  /* 0x00020000ff057b82 */ /* 0x01ce640000000800 */
[----:B-1----:R1:W-:Y:S02]  /*83a0*/  SYNCS.ARRIVE.TRANS64.RED.A0TR RZ, [UR13+0x50], R5 ;  /* 0x00005005ffff79a7 */ /* 0x0023e4000830040d */
.L_x_188:
[----:B------:R-:W-:Y:S05]  /*83b0*/  BSYNC B0 ;  /* 0x0000000000007941 */ /* 0x000fea0003800000 */
.L_x_187:
[----:B------:R-:W-:Y:S05]  /*83c0*/  @!P2 BRA `(.L_x_190) ;  /* 0x000000000004a947 */ /* 0x000fea0003800000 */
[----:B------:R-:W-:Y:S01]  /*83d0*/  BPT.TRAP 0x1 ;  /* 0x000000040000795c */ /* 0x000fe20000300000 */
.L_x_190:
[----:B------:R-:W-:Y:S01]  /*83e0*/  SYNCS.ARRIVE.TRANS64.RED.A1T0 RZ, [UR29], RZ ;  /* 0x000000ffffff79a7 */ /* 0x000fe2000810041d */
[----:B------:R-:W-:Y:S05]  /*83f0*/  @!P2 BRA `(.L_x_191) ;  /* 0x000000000004a947 */ /* 0x000fea0003800000 */
[----:B------:R-:W-:Y:S01]  /*8400*/  BPT.TRAP 0x1 ;  /* 0x000000040000795c */ /* 0x000fe20000300000 */
.L_x_191:
[----:B------:R-:W5:Y:S02]  /*8410*/  SYNCS.PHASECHK.TRANS64.TRYWAIT P1, [UR13+0x78], R4 ;  /* 0x00007804ff0075a7 */ /* 0x000f64000802014d */
[----:B-----5:R-:W-:Y:S05]  /*8420*/  @!P1 BRA `(.L_x_192) ;  /* 0x0000001c00b49947 */ /* 0x020fea0003800000 */
.L_x_243:
        /* <DEDUP_REMOVED lines=13> */
.L_x_195:
[----:B------:R-:W1:Y:S02]  /*8500*/  LDC R4, c[0x0][0x800] ;  /* 0x00020000ff047b82 */ /* 0x000e640000000800 */
[----:B-1----:R1:W-:Y:S02]  /*8510*/  SYNCS.ARRIVE.TRANS64.RED.A0TR RZ, [UR13+0x58], R4 ;  /* 0x00005804ffff79a7 */ /* 0x0023e4000830040d */
.L_x_194:
[----:B------:R-:W-:Y:S05]  /*8520*/  BSYNC B0 ;  /* 0x0000000000007941 */ /* 0x000fea0003800000 */
.L_x_193:
[----:B------:R-:W-:Y:S05]  /*8530*/  @!P2 BRA `(.L_x_196) ;  /* 0x000000000004a947 */ /* 0x000fea0003800000 */
[----:B------:R-:W-:Y:S01]  /*8540*/  BPT.TRAP 0x1 ;  /* 0x000000040000795c */ /* 0x000fe20000300000 */
.L_x_196:
[----:B------:R-:W-:Y:S01]  /*8550*/  IADD3 R16, P0, R16, UR46, RZ ;  /* 0x0000002e10107c10 */ /* 0x000fe2000ff1e0ff */
[----:B------:R-:W-:Y:S01]  /*8560*/  SYNCS.ARRIVE.TRANS64.RED.A1T0 RZ, [UR30], RZ ;  /* 0x000000ffffff79a7 */ /* 0x000fe2000810041e */
[----:B-1----:R-:W-:Y:S01]  /*8570*/  PRMT R4, RZ, 0x7610, R4 ;  /* 0x00007610ff047816 */ /* 0x002fe20000000004 */
[----:B------:R-:W-:Y:S01]  /*8580*/  IMAD.MOV.U32 R7, RZ, RZ, -0x1 ;  /* 0xffffffffff077424 */ /* 0x000fe200078e00ff */
[----:B------:R-:W-:Y:S01]  /*8590*/  IADD3.X R17, R17, UR39, RZ, P0, !PT ;  /* 0x0000002711117c10 */ /* 0x000fe200087fe4ff */
[----:B------:R-:W-:Y:S01]  /*85a0*/  IMAD.MOV.U32 R6, RZ, RZ, -0x1 ;  /* 0xffffffffff067424 */ /* 0x000fe200078e00ff */
[----:B------:R-:W-:Y:S02]  /*85b0*/  ISETP.GE.U32.AND P0, PT, R16, UR6, PT ;  /* 0x0000000610007c0c */ /* 0x000fe4000bf06070 */
[----:B------:R-:W-:Y:S02]  /*85c0*/  MOV R13, 0xffffffff ;  /* 0xffffffff000d7802 */ /* 0x000fe40000000f00 */
[----:B------:R-:W-:-:S13]  /*85d0*/  ISETP.GE.U32.AND.EX P0, PT, R17, UR7, PT, P0 ;  /* 0x0000000711007c0c */ /* 0x000fda000bf06100 */
[----:B------:R-:W-:Y:S05]  /*85e0*/  @P0 BRA `(.L_x_197) ;  /* 0x00000004004c0947 */ /* 0x000fea0003800000 */
[----:B------:R-:W1:Y:S01]  /*85f0*/  S2R R25, SR_CTAID.X ;  /* 0x0000000000197919 */ /* 0x000e620000002500 */
[----:B------:R-:W5:Y:S01]  /*8600*/  LDC.64 R14, c[0x0][0x8d0] ;  /* 0x00023400ff0e7b82 */ /* 0x000f620000000a00 */
[----:B------:R-:W-:Y:S01]  /*8610*/  ULDC UR8, c[0x0][0x150] ;  /* 0x0000540000087ab9 */ /* 0x000fe20000000800 */
[----:B--234-:R-:W-:Y:S01]  /*8620*/  IMAD.MOV.U32 R5, RZ, RZ, R17 ;  /* 0x000000ffff057224 */ /* 0x01cfe200078e0011 */
[----:B------:R-:W2:Y:S05]  /*8630*/  S2R R20, SR_CTAID.Y ;  /* 0x0000000000147919 */ /* 0x000eaa0000002600 */
[----:B------:R-:W3:Y:S08]  /*8640*/  LDC R18, c[0x0][0x144] ;  /* 0x00005100ff127b82 */ /* 0x000ef00000000800 */
[----:B------:R-:W4:Y:S08]  /*8650*/  LDC R21, c[0x0][0x148] ;  /* 0x00005200ff157b82 */ /* 0x000f300000000800 */
[----:B------:R-:W3:Y:S01]  /*8660*/  LDC R23, c[0x0][0x8d8] ;  /* 0x00023600ff177b82 */ /* 0x000ee20000000800 */
[----:B-----5:R-:W-:-:S04]  /*8670*/  ISETP.NE.U32.AND P0, PT, R14, RZ, PT ;  /* 0x000000ff0e00720c */ /* 0x020fc80003f05070 */
[----:B------:R-:W-:Y:S02]  /*8680*/  ISETP.NE.AND.EX P0, PT, R15, RZ, PT, P0 ;  /* 0x000000ff0f00720c */ /* 0x000fe40003f05300 */
[----:B-1----:R-:W-:Y:S01]  /*8690*/  I2FP.F32.U32 R4, R25 ;  /* 0x0000001900047245 */ /* 0x002fe20000201000 */
[----:B------:R-:W1:Y:S04]  /*86a0*/  LDC.64 R10, c[0x0][0x8c8] ;  /* 0x00023200ff0a7b82 */ /* 0x000e680000000a00 */
[----:B------:R-:W-:Y:S01]  /*86b0*/  FMUL R6, R4, UR8 ;  /* 0x0000000804067c20 */ /* 0x000fe20008400000 */
[----:B--2---:R-:W-:Y:S01]  /*86c0*/  I2FP.F32.U32 R4, R20 ;  /* 0x0000001400047245 */ /* 0x004fe20000201000 */
[----:B------:R-:W-:Y:S02]  /*86d0*/  ULDC UR8, c[0x0][0x154] ;  /* 0x0000550000087ab9 */ /* 0x000fe40000000800 */
[----:B------:R2:W1:Y:S02]  /*86e0*/  F2I.U32.TRUNC.NTZ R24, R6 ;  /* 0x0000000600187305 */ /* 0x000464000020f000 */
[----:B------:R-:W-:Y:S01]  /*86f0*/  FMUL R22, R4, UR8 ;  /* 0x0000000804167c20 */ /* 0x000fe20008400000 */
[----:B------:R-:W-:-:S05]  /*8700*/  IMAD.MOV.U32 R4, RZ, RZ, R16 ;  /* 0x000000ffff047224 */ /* 0x000fca00078e0010 */
[----:B------:R-:W1:Y:S01]  /*8710*/  F2I.U32.TRUNC.NTZ R22, R22 ;  /* 0x0000001600167305 */ /* 0x000e62000020f000 */
[----:B--234-:R-:W-:Y:S05]  /*8720*/  @!P0 BRA `(.L_x_198) ;  /* 0x0000000000288947 */ /* 0x01cfea0003800000 */
[----:B------:R-:W2:Y:S02]  /*8730*/  LDC R5, c[0x0][0x8dc] ;  /* 0x00023700ff057b82 */ /* 0x000ea40000000800 */
[----:B--2---:R-:W-:-:S04]  /*8740*/  IADD3 R5, P0, R16, R5, RZ ;  /* 0x0000000510057210 */ /* 0x004fc80007f1e0ff */
[----:B------:R-:W-:-:S05]  /*8750*/  IADD3.X R13, RZ, R17, RZ, P0, !PT ;  /* 0x00000011ff0d7210 */ /* 0x000fca00007fe4ff */
[----:B------:R-:W-:-:S04]  /*8760*/  IMAD.WIDE.U32 R6, R13, R14, RZ ;  /* 0x0000000e0d067225 */ /* 0x000fc800078e00ff */
[----:B------:R-:W-:-:S04]  /*8770*/  IMAD.WIDE.U32 R6, P0, R5, R15, R6 ;  /* 0x0000000f05067225 */ /* 0x000fc80007800006 */
[----:B------:R-:W-:-:S04]  /*8780*/  IMAD.WIDE.U32 R4, R5, R14, RZ ;  /* 0x0000000e05047225 */ /* 0x000fc800078e00ff */
[----:B------:R-:W-:Y:S01]  /*8790*/  IMAD.MOV.U32 R4, RZ, RZ, R7 ;  /* 0x000000ffff047224 */ /* 0x000fe200078e0007 */
[----:B------:R-:W-:Y:S01]  /*87a0*/  IADD3 RZ, P1, R5, R6, RZ ;  /* 0x0000000605ff7210 */ /* 0x000fe20007f3e0ff */
[----:B------:R-:W-:-:S04]  /*87b0*/  IMAD.X R5, RZ, RZ, RZ, P0 ;  /* 0x000000ffff057224 */ /* 0x000fc800000e06ff */
[----:B------:R-:W-:-:S08]  /*87c0*/  IMAD.WIDE.U32.X R4, R13, R15, R4, P1 ;  /* 0x0000000f0d047225 */ /* 0x000fd000008e0404 */
.L_x_198:
[----:B------:R-:W-:Y:S01]  /*87d0*/  ISETP.NE.AND P2, PT, R2, 0x1, PT ;  /* 0x000000010200780c */ /* 0x000fe20003f45270 */
[----:B------:R-:W2:Y:S01]  /*87e0*/  LDC.64 R14, c[0x0][0x8e8] ;  /* 0x00023a00ff0e7b82 */ /* 0x000ea20000000a00 */
[----:B-1----:R-:W-:Y:S01]  /*87f0*/  IADD3 R24, -R24, RZ, RZ ;  /* 0x000000ff18187210 */ /* 0x002fe20007ffe1ff */
[----:B------:R-:W-:Y:S01]  /*8800*/  IMAD.MOV R22, RZ, RZ, -R22 ;  /* 0x000000ffff167224 */ /* 0x000fe200078e0a16 */
[-CC-:B------:R-:W-:Y:S02]  /*8810*/  SHF.R.U64 R13, R4, R23.reuse, R5.reuse ;  /* 0x00000017040d7219 */ /* 0x180fe40000001205 */
[----:B------:R-:W-:Y:S01]  /*8820*/  SHF.R.U32.HI R23, RZ, R23, R5 ;  /* 0x00000017ff177219 */ /* 0x000fe20000011605 */
[----:B------:R-:W-:Y:S01]  /*8830*/  IMAD R18, R18, R24, R25 ;  /* 0x0000001812127224 */ /* 0x000fe200078e0219 */
[----:B------:R-:W-:Y:S01]  /*8840*/  IADD3 R25, P0, RZ, -R13, RZ ;  /* 0x8000000dff197210 */ /* 0x000fe20007f1e0ff */
[----:B------:R-:W1:Y:S03]  /*8850*/  LDC R7, c[0x0][0x8c0] ;  /* 0x00023000ff077b82 */ /* 0x000e660000000800 */
[----:B------:R-:W-:Y:S01]  /*8860*/  IADD3.X R23, RZ, ~R23, RZ, P0, !PT ;  /* 0x80000017ff177210 */ /* 0x000fe200007fe4ff */
[----:B------:R-:W-:-:S02]  /*8870*/  @P2 IMAD R18, R21, R22, R20 ;  /* 0x0000001615122224 */ /* 0x000fc400078e0214 */
[-C--:B------:R-:W-:Y:S02]  /*8880*/  IMAD.WIDE.U32 R4, R25, R10.reuse, R16 ;  /* 0x0000000a19047225 */ /* 0x080fe400078e0010 */
[----:B------:R-:W3:Y:S02]  /*8890*/  LDC R22, c[0x0][0x8b0] ;  /* 0x00022c00ff167b82 */ /* 0x000ee40000000800 */
[----:B------:R-:W-:-:S04]  /*88a0*/  IMAD R6, R23, R10, RZ ;  /* 0x0000000a17067224 */ /* 0x000fc800078e02ff */
[----:B------:R-:W-:Y:S02]  /*88b0*/  IMAD R11, R25, R11, R6 ;  /* 0x0000000b190b7224 */ /* 0x000fe400078e0206 */
[----:B------:R-:W4:Y:S01]  /*88c0*/  LDC R27, c[0x0][0x900] ;  /* 0x00024000ff1b7b82 */ /* 0x000f220000000800 */
[----:B--2---:R-:W-:Y:S01]  /*88d0*/  ISETP.NE.U32.AND P0, PT, R14, RZ, PT ;  /* 0x000000ff0e00720c */ /* 0x004fe20003f05070 */
[----:B------:R-:W-:-:S03]  /*88e0*/  IMAD.IADD R6, R5, 0x1, R11 ;  /* 0x0000000105067824 */ /* 0x000fc600078e020b */
[----:B------:R-:W-:-:S03]  /*88f0*/  ISETP.NE.AND.EX P0, PT, R15, RZ, PT, P0 ;  /* 0x000000ff0f00720c */ /* 0x000fc60003f05300 */
[----:B------:R-:W2:Y:S01]  /*8900*/  LDC R23, c[0x0][0x8f0] ;  /* 0x00023c00ff177b82 */ /* 0x000ea20000000800 */
[-CC-:B-1----:R-:W-:Y:S02]  /*8910*/  SHF.R.U64 R20, R4, R7.reuse, R6.reuse ;  /* 0x0000000704147219 */ /* 0x182fe40000001206 */
[----:B------:R-:W-:-:S05]  /*8920*/  SHF.R.U32.HI R7, RZ, R7, R6 ;  /* 0x00000007ff077219 */ /* 0x000fca0000011606 */
[----:B------:R-:W1:Y:S01]  /*8930*/  LDC R11, c[0x0][0x8e0] ;  /* 0x00023800ff0b7b82 */ /* 0x000e620000000800 */
[-CC-:B---3--:R-:W-:Y:S02]  /*8940*/  SHF.R.U64 R25, R20, R22.reuse, R7.reuse ;  /* 0x0000001614197219 */ /* 0x188fe40000001207 */
[----:B------:R-:W-:-:S05]  /*8950*/  SHF.R.U32.HI R4, RZ, R22, R7 ;  /* 0x00000016ff047219 */ /* 0x000fca0000011607 */
[----:B------:R-:W3:Y:S01]  /*8960*/  LDC R21, c[0x0][0x8b8] ;  /* 0x00022e00ff157b82 */ /* 0x000ee20000000800 */
[-CC-:B----4-:R-:W-:Y:S02]  /*8970*/  SHF.R.U64 R22, R25, R27.reuse, R4.reuse ;  /* 0x0000001b19167219 */ /* 0x190fe40000001204 */
[----:B------:R-:W-:Y:S02]  /*8980*/  SHF.R.U32.HI R27, RZ, R27, R4 ;  /* 0x0000001bff1b7219 */ /* 0x000fe40000011604 */
[----:B------:R-:W-:-:S03]  /*8990*/  MOV R4, R22 ;  /* 0x0000001600047202 */ /* 0x000fc60000000f00 */
[----:B------:R-:W4:Y:S01]  /*89a0*/  LDC R10, c[0x0][0x8a8] ;  /* 0x00022a00ff0a7b82 */ /* 0x000f220000000800 */
[----:B------:R-:W-:Y:S01]  /*89b0*/  IMAD.MOV.U32 R5, RZ, RZ, R27 ;  /* 0x000000ffff057224 */ /* 0x000fe200078e001b */
[----:B------:R-:W-:Y:S06]  /*89c0*/  @!P0 BRA `(.L_x_199) ;  /* 0x0000000000288947 */ /* 0x000fec0003800000 */
[----:B------:R-:W5:Y:S02]  /*89d0*/  LDC R5, c[0x0][0x8f4] ;  /* 0x00023d00ff057b82 */ /* 0x000f640000000800 */
[----:B-----5:R-:W-:-:S04]  /*89e0*/  IADD3 R5, P0, R22, R5, RZ ;  /* 0x0000000516057210 */ /* 0x020fc80007f1e0ff */
[----:B------:R-:W-:-:S05]  /*89f0*/  IADD3.X R27, RZ, R27, RZ, P0, !PT ;  /* 0x0000001bff1b7210 */ /* 0x000fca00007fe4ff */
[----:B------:R-:W-:-:S04]  /*8a00*/  IMAD.WIDE.U32 R6, R27, R14, RZ ;  /* 0x0000000e1b067225 */ /* 0x000fc800078e00ff */
[----:B------:R-:W-:-:S04]  /*8a10*/  IMAD.WIDE.U32 R6, P0, R5, R15, R6 ;  /* 0x0000000f05067225 */ /* 0x000fc80007800006 */
[----:B------:R-:W-:Y:S01]  /*8a20*/  IMAD.WIDE.U32 R4, R5, R14, RZ ;  /* 0x0000000e05047225 */ /* 0x000fe200078e00ff */
[----:B------:R-:W-:-:S04]  /*8a30*/  MOV R4, R7 ;  /* 0x0000000700047202 */ /* 0x000fc80000000f00 */
[----:B------:R-:W-:Y:S01]  /*8a40*/  IADD3 RZ, P1, R5, R6, RZ ;  /* 0x0000000605ff7210 */ /* 0x000fe20007f3e0ff */
[----:B------:R-:W-:-:S04]  /*8a50*/  IMAD.X R5, RZ, RZ, RZ, P0 ;  /* 0x000000ffff057224 */ /* 0x000fc800000e06ff */
[----:B------:R-:W-:-:S08]  /*8a60*/  IMAD.WIDE.U32.X R4, R27, R15, R4, P1 ;  /* 0x0000000f1b047225 */ /* 0x000fd000008e0404 */
.L_x_199:
[----:B--2---:R-:W-:Y:S02]  /*8a70*/  SHF.R.U64 R4, R4, R23, R5 ;  /* 0x0000001704047219 */ /* 0x004fe40000001205 */
[----:B------:R-:W-:Y:S02]  /*8a80*/  LOP3.LUT R25, R25, R0, RZ, 0xc0, !PT ;  /* 0x0000000019197212 */ /* 0x000fe400078ec0ff */
[----:B------:R-:W-:Y:S01]  /*8a90*/  LOP3.LUT R20, R20, R3, RZ, 0xc0, !PT ;  /* 0x0000000314147212 */ /* 0x000fe200078ec0ff */
[----:B------:R-:W-:Y:S02]  /*8aa0*/  IMAD.MOV R5, RZ, RZ, -R4 ;  /* 0x000000ffff057224 */ /* 0x000fe400078e0a04 */
[----:B------:R-:W-:Y:S01]  /*8ab0*/  IMAD R25, R4, UR21, R25 ;  /* 0x0000001504197c24 */ /* 0x000fe2000f8e0219 */
[----:B------:R-:W-:Y:S01]  /*8ac0*/  MOV R4, 0x1 ;  /* 0x0000000100047802 */ /* 0x000fe20000000f00 */
[----:B-1----:R-:W-:Y:S02]  /*8ad0*/  IMAD R11, R5, R11, R22 ;  /* 0x0000000b050b7224 */ /* 0x002fe400078e0216 */
[----:B---3--:R-:W-:-:S02]  /*8ae0*/  IMAD R18, R25, R21, R18 ;  /* 0x0000001519127224 */ /* 0x008fc400078e0212 */
[----:B----4-:R-:W-:-:S05]  /*8af0*/  IMAD R11, R11, R10, R20 ;  /* 0x0000000a0b0b7224 */ /* 0x010fca00078e0214 */
[----:B------:R-:W-:Y:S02]  /*8b00*/  SEL R6, R11, R18, !P2 ;  /* 0x000000120b067207 */ /* 0x000fe40005000000 */
[----:B------:R-:W-:-:S07]  /*8b10*/  SEL R7, R18, R11, !P2 ;  /* 0x0000000b12077207 */ /* 0x000fce0005000000 */
.L_x_197:
[----:B------:R-:W-:-:S13]  /*8b20*/  LOP3.LUT P0, RZ, R4, 0xff, RZ, 0xc0, !PT ;  /* 0x000000ff04ff7812 */ /* 0x000fda000780c0ff */
[----:B------:R-:W-:Y:S05]  /*8b30*/  @P0 BRA `(.L_x_200) ;  /* 0xffffffe800f00947 */ /* 0x000fea000383ffff */
.L_x_144:
[----:B------:R-:W-:-:S13]  /*8b40*/  ELECT P0, URZ, PT ;  /* 0x00000000003f782f */ /* 0x000fda0003800000 */
[----:B------:R-:W-:Y:S05]  /*8b50*/  @!P0 BRA `(.L_x_9) ;  /* 0x0000001000508947 */ /* 0x000fea0003800000 */
[----:B------:R-:W-:-:S04]  /*8b60*/  LOP3.LUT R19, R19, 0x2, RZ, 0xfc, !PT ;  /* 0x0000000213137812 */ /* 0x000fc800078efcff */
[----:B------:R-:W-:-:S13]  /*8b70*/  ISETP.NE.AND P1, PT, R19, 0x3, PT ;  /* 0x000000031300780c */ /* 0x000fda0003f25270 */
[----:B------:R-:W-:Y:S05]  /*8b80*/  @!P1 BRA `(.L_x_201) ;  /* 0x0000000000049947 */ /* 0x000fea0003800000 */
[----:B------:R-:W-:Y:S01]  /*8b90*/  BPT.TRAP 0x1 ;  /* 0x000000040000795c */ /* 0x000fe20000300000 */
.L_x_201:
[----:B-1----:R-:W-:Y:S01]  /*8ba0*/  IMAD.U32 R3, RZ, RZ, UR37 ;  /* 0x00000025ff037e24 */ /* 0x002fe2000f8e00ff */
[----:B------:R-:W-:Y:S02]  /*8bb0*/  MOV R0, 0x400 ;  /* 0x0000040000007802 */ /* 0x000fe40000000f00 */
[----:B------:R-:W-:Y:S02]  /*8bc0*/  MOV R2, 0x1 ;  /* 0x0000000100027802 */ /* 0x000fe40000000f00 */
[----:B------:R-:W-:Y:S02]  /*8bd0*/  LEA R0, R3, R0, 0x18 ;  /* 0x0000000003007211 */ /* 0x000fe400078ec0ff */
[----:B------:R-:W-:-:S04]  /*8be0*/  SHF.L.U32 R3, R2, 0x1f, RZ ;  /* 0x0000001f02037819 */ /* 0x000fc800000006ff */
[----:B------:R-:W1:Y:S02]  /*8bf0*/  SYNCS.PHASECHK.TRANS64.TRYWAIT P0, [R0+URZ+0x60], R3 ;  /* 0x00006003000075a7 */ /* 0x000e64000800017f */
[----:B-1----:R-:W-:Y:S05]  /*8c00*/  @!P0 BRA `(.L_x_202) ;  /* 0x0000001400d48947 */ /* 0x002fea0003800000 */
.L_x_244:
[----:B------:R-:W-:Y:S05]  /*8c10*/  @!P1 BRA `(.L_x_203) ;  /* 0x0000000000049947 */ /* 0x000fea0003800000 */
[----:B------:R-:W-:Y:S01]  /*8c20*/  BPT.TRAP 0x1 ;  /* 0x000000040000795c */ /* 0x000fe20000300000 */
.L_x_203:
[----:B------:R-:W1:Y:S02]  /*8c30*/  SYNCS.PHASECHK.TRANS64.TRYWAIT P0, [R0+URZ+0x68], R3 ;  /* 0x00006803000075a7 */ /* 0x000e64000800017f */
[----:B-1----:R-:W-:Y:S05]  /*8c40*/  @!P0 BRA `(.L_x_204) ;  /* 0x0000001400d88947 */ /* 0x002fea0003800000 */
.L_x_245:
[----:B------:R-:W-:Y:S05]  /*8c50*/  @!P1 BRA `(.L_x_205) ;  /* 0x0000000000049947 */ /* 0x000fea0003800000 */
[----:B------:R-:W-:Y:S01]  /*8c60*/  BPT.TRAP 0x1 ;  /* 0x000000040000795c */ /* 0x000fe20000300000 */
.L_x_205:
[----:B------:R-:W1:Y:S02]  /*8c70*/  SYNCS.PHASECHK.TRANS64.TRYWAIT P0, [R0+URZ+0x70], R3 ;  /* 0x00007003000075a7 */ /* 0x000e64000800017f */
[----:B-1----:R-:W-:Y:S05]  /*8c80*/  @!P0 BRA `(.L_x_206) ;  /* 0x0000001400dc8947 */ /* 0x002fea0003800000 */
.L_x_246:
[----:B------:R-:W-:Y:S05]  /*8c90*/  @!P1 BRA `(.L_x_207) ;  /* 0x0000000000049947 */ /* 0x000fea0003800000 */
[----:B------:R-:W-:Y:S01]  /*8ca0*/  BPT.TRAP 0x1 ;  /* 0x000000040000795c */ /* 0x000fe20000300000 */
.L_x_207:
[----:B------:R-:W-:-:S05]  /*8cb0*/  IMAD.MOV.U32 R3, RZ, RZ, 0x1 ;  /* 0x00000001ff037424 */ /* 0x000fca00078e00ff */
[----:B------:R-:W-:-:S07]  /*8cc0*/  SHF.L.U32 R3, R3, 0x1f, RZ ;  /* 0x0000001f03037819 */ /* 0x000fce00000006ff */
.L_x_208:
[----:B------:R1:W1:Y:S02]  /*8cd0*/  SYNCS.PHASECHK.TRANS64.TRYWAIT P0, [R0+URZ+0x78], R3 ;  /* 0x00007803000075a7 */ /* 0x000264000800017f */
[----:B-1----:R-:W-:Y:S05]  /*8ce0*/  @!P0 NANOSLEEP.SYNCS 0x989680 ;  /* 0x009896800000895d */ /* 0x002fea0003900000 */
[----:B------:R-:W1:Y:S02]  /*8cf0*/  @!P0 SYNCS.PHASECHK.TRANS64 P0, [R0+URZ+0x78], R3 ;  /* 0x00007803000085a7 */ /* 0x000e64000800007f */
[----:B-1----:R-:W-:Y:S05]  /*8d00*/  @P0 BRA `(.L_x_9) ;  /* 0x0000000c00e40947 */ /* 0x002fea0003800000 */
[----:B------:R-:W-:Y:S05]  /*8d10*/  BRA `(.L_x_208) ;  /* 0xfffffffc00ec7947 */ /* 0x000fea000383ffff */
.L_x_139:
[----:B------:R-:W-:Y:S01]  /*8d20*/  LOP3.LUT P0, RZ, R11, 0xff, RZ, 0xc0, !PT ;  /* 0x000000ff0bff7812 */ /* 0x000fe2000780c0ff */
[----:B------:R-:W-:Y:S01]  /*8d30*/  IMAD.MOV.U32 R0, RZ, RZ, RZ ;  /* 0x000000ffff007224 */ /* 0x000fe200078e00ff */
[----:B------:R-:W-:-:S11]  /*8d40*/  MOV R3, 0x1 ;  /* 0x0000000100037802 */ /* 0x000fd60000000f00 */
[----:B------:R-:W-:Y:S05]  /*8d50*/  @!P0 BRA `(.L_x_209) ;  /* 0x0000000c001c8947 */ /* 0x000fea0003800000 */
[----:B------:R-:W1:Y:S01]  /*8d60*/  LDC R0, c[0x0][0x28c] ;  /* 0x0000a300ff007b82 */ /* 0x000e620000000800 */
[C---:B------:R-:W-:Y:S01]  /*8d70*/  LOP3.LUT P2, RZ, R18.reuse, 0x7f, RZ, 0xc0, !PT ;  /* 0x0000007f12ff7812 */ /* 0x040fe2000784c0ff */
[----:B------:R-:W-:Y:S01]  /*8d80*/  ULDC UR5, c[0x0][0x900] ;  /* 0x0002400000057ab9 */ /* 0x000fe20000000800 */
[----:B------:R-:W-:Y:S01]  /*8d90*/  LOP3.LUT P0, RZ, R18, 0x1f, RZ, 0xc0, !PT ;  /* 0x0000001f12ff7812 */ /* 0x000fe2000780c0ff */
[----:B------:R-:W-:Y:S01]  /*8da0*/  UMOV UR6, 0xffffffff ;  /* 0xffffffff00067882 */ /* 0x000fe20000000000 */
[----:B------:R-:W-:Y:S01]  /*8db0*/  BSSY B0, `(.L_x_209) ;  /* 0x00000c1000007945 */ /* 0x000fe20003800000 */
[----:B------:R-:W-:Y:S01]  /*8dc0*/  USHF.L.U32 UR6, UR6, UR5, URZ ;  /* 0x0000000506067299 */ /* 0x000fe2000800063f */
[----:B------:R-:W-:Y:S01]  /*8dd0*/  IMAD.MOV.U32 R10, RZ, RZ, 0x1 ;  /* 0x00000001ff0a7424 */ /* 0x000fe200078e00ff */
[----:B------:R-:W-:Y:S01]  /*8de0*/  LOP3.LUT R18, R22, 0x2, RZ, 0xfc, !PT ;  /* 0x0000000216127812 */ /* 0x000fe200078efcff */
[----:B------:R-:W-:Y:S01]  /*8df0*/  ULDC UR4, c[0x0][0x8a8] ;  /* 0x00022a0000047ab9 */ /* 0x000fe20000000800 */
[----:B------:R-:W-:Y:S01]  /*8e00*/  PLOP3.LUT P0, PT, P0, P2, PT, 0x8a, 0x0 ;  /* 0x000000000000781c */ /* 0x000fe20000705172 */
[----:B------:R-:W-:-:S02]  /*8e10*/  UIADD3 UR15, UR4, -0x1, URZ ;  /* 0xffffffff040f7890 */ /* 0x000fc4000fffe03f */
[----:B------:R-:W-:Y:S02]  /*8e20*/  USHF.L.U32 UR17, UR38, UR5, URZ ;  /* 0x0000000526117299 */ /* 0x000fe4000800063f */
[----:B------:R-:W-:Y:S01]  /*8e30*/  ULOP3.LUT UR16, URZ, UR6, URZ, 0x33, !UPT ;  /* 0x000000063f107292 */ /* 0x000fe2000f8e333f */
[----:B------:R-:W-:Y:S01]  /*8e40*/  ULDC.64 UR20, c[0x0][0x198] ;  /* 0x0000660000147ab9 */ /* 0x000fe20000000a00 */
[----:B-1----:R-:W-:-:S04]  /*8e50*/  IADD3 R0, R0, 0x3f, RZ ;  /* 0x0000003f00007810 */ /* 0x002fc80007ffe0ff */
[----:B------:R-:W-:-:S04]  /*8e60*/  SHF.R.S32.HI R3, RZ, 0x1f, R0 ;  /* 0x0000001fff037819 */ /* 0x000fc80000011400 */
[----:B------:R-:W-:Y:S01]  /*8e70*/  LEA.HI R3, R3, R0, RZ, 0x6 ;  /* 0x0000000003037211 */ /* 0x000fe200078f30ff */
[----:B------:R-:W-:-:S03]  /*8e80*/  IMAD.MOV.U32 R0, RZ, RZ, RZ ;  /* 0x000000ffff007224 */ /* 0x000fc600078e00ff */
[----:B------:R-:W-:Y:S02]  /*8e90*/  SHF.R.S32.HI R11, RZ, 0x6, R3 ;  /* 0x00000006ff0b7819 */ /* 0x000fe40000011403 */
[----:B------:R-:W-:Y:S02]  /*8ea0*/  MOV R3, 0x1 ;  /* 0x0000000100037802 */ /* 0x000fe40000000f00 */
[----:B------:R-:W-:-:S07]  /*8eb0*/  IADD3 R12, R11, 0x1, RZ ;  /* 0x000000010b0c7810 */ /* 0x000fce0007ffe0ff */
.L_x_221:
[----:B------:R-:W-:-:S03]  /*8ec0*/  UMOV UR4, 0xffffffff ;  /* 0xffffffff00047882 */ /* 0x000fc60000000000 */
[----:B------:R-:W-:Y:S05]  /*8ed0*/  BRA.DIV UR4, `(.L_x_210) ;  /* 0x00000016045c7947 */ /* 0x000fea000b800000 */
[----:B------:R-:W-:-:S13]  /*8ee0*/  ELECT P6, URZ, PT ;  /* 0x00000000003f782f */ /* 0x000fda00038c0000 */
.L_x_249:
[----:B------:R-:W1:Y:S01]  /*8ef0*/  LDC R4, c[0x0][0x28c] ;  /* 0x0000a300ff047b82 */ /* 0x000e620000000800 */
[----:B------:R-:W-:Y:S01]  /*8f00*/  BSSY B1, `(.L_x_211) ;  /* 0x0000037000017945 */ /* 0x000fe20003800000 */
[----:B-1----:R-:W-:-:S13]  /*8f10*/  ISETP.LT.OR P6, PT, R4, 0x1, !P6 ;  /* 0x000000010400780c */ /* 0x002fda00077c1670 */
[----:B------:R-:W-:Y:S05]  /*8f20*/  @P6 BRA `(.L_x_212) ;  /* 0x0000000000d06947 */ /* 0x000fea0003800000 */
[----:B------:R-:W-:Y:S01]  /*8f30*/  IMAD.SHL.U32 R9, R6, 0x100, RZ ;  /* 0x0000010006097824 */ /* 0x000fe200078e00ff */
[----:B------:R-:W-:Y:S01]  /*8f40*/  SHF.L.U32 R14, R7, 0x7, RZ ;  /* 0x00000007070e7819 */ /* 0x000fe200000006ff */
[----:B------:R-:W-:Y:S01]  /*8f50*/  IMAD.MOV.U32 R19, RZ, RZ, RZ ;  /* 0x000000ffff137224 */ /* 0x000fe200078e00ff */
[----:B------:R-:W-:Y:S01]  /*8f60*/  MOV R4, R12 ;  /* 0x0000000c00047202 */ /* 0x000fe20000000f00 */
[----:B------:R-:W-:Y:S01]  /*8f70*/  IMAD.MOV.U32 R5, RZ, RZ, R3 ;  /* 0x000000ffff057224 */ /* 0x000fe200078e0003 */
[----:B------:R-:W-:-:S07]  /*8f80*/  MOV R6, R0 ;  /* 0x0000000000067202 */ /* 0x000fce0000000f00 */
.L_x_216:
[----:B------:R-:W1:Y:S01]  /*8f90*/  S2R R8, SR_CgaCtaId ;  /* 0x0000000000087919 */ /* 0x000e620000008800 */
[----:B------:R-:W-:-:S04]  /*8fa0*/  MOV R7, 0x400 ;  /* 0x0000040000077802 */ /* 0x000fc80000000f00 */
[----:B-1----:R-:W-:Y:S02]  /*8fb0*/  LEA R15, R8, R7, 0x18 ;  /* 0x00000007080f7211 */ /* 0x002fe400078ec0ff */
[----:B------:R-:W-:Y:S01]  /*8fc0*/  SHF.L.U32 R7, R5, 0x1f, RZ ;  /* 0x0000001f05077819 */ /* 0x000fe200000006ff */
[----:B------:R-:W1:Y:S02]  /*8fd0*/  @!P2 LDC R8, c[0x0][0x500] ;  /* 0x00014000ff08ab82 */ /* 0x000e640000000800 */
[----:B------:R-:W-:-:S04]  /*8fe0*/  IMAD R20, R6, 0x8, R15 ;  /* 0x0000000806147824 */ /* 0x000fc800078e020f */
[----:B------:R-:W2:Y:S02]  /*8ff0*/  SYNCS.PHASECHK.TRANS64.TRYWAIT P1, [R20+URZ+0x20], R7 ;  /* 0x00002007140075a7 */ /* 0x000ea4000802017f */
[----:B--2---:R-:W-:Y:S05]  /*9000*/  @!P1 BRA `(.L_x_213) ;  /* 0x0000001400309947 */ /* 0x004fea0003800000 */
.L_x_250:
[----:B--2---:R-:W-:Y:S01]  /*9010*/  PRMT R7, R18, 0x9910, RZ ;  /* 0x0000991012077816 */ /* 0x004fe200000000ff */
[----:B-1----:R1:W-:Y:S03]  /*9020*/  @!P2 SYNCS.ARRIVE.TRANS64 RZ, [R20+URZ], R8 ;  /* 0x0000000814ffa9a7 */ /* 0x0023e6000800003f */
[----:B------:R-:W-:-:S13]  /*9030*/  ISETP.NE.AND P1, PT, R7, 0x2, PT ;  /* 0x000000020700780c */ /* 0x000fda0003f25270 */
[----:B-1----:R-:W-:Y:S05]  /*9040*/  @P1 BRA `(.L_x_214) ;  /* 0x0000000000041947 */ /* 0x002fea0003800000 */
[----:B------:R-:W-:Y:S01]  /*9050*/  BPT.TRAP 0x1 ;  /* 0x000000040000795c */ /* 0x000fe20000300000 */
.L_x_214:
[----:B------:R-:W-:Y:S05]  /*9060*/  @P0 BRA `(.L_x_215) ;  /* 0x0000000000040947 */ /* 0x000fea0003800000 */
[----:B------:R-:W-:Y:S01]  /*9070*/  BPT.TRAP 0x1 ;  /* 0x000000040000795c */ /* 0x000fe20000300000 */
.L_x_215:
[C---:B------:R-:W-:Y:S01]  /*9080*/  LEA R7, R6.reuse, R15, 0xe ;  /* 0x0000000f06077211 */ /* 0x040fe200078e70ff */
[----:B------:R-:W-:Y:S01]  /*9090*/  IMAD R15, R6, 0x8000, R15 ;  /* 0x00008000060f7824 */ /* 0x000fe200078e020f */
[----:B------:R-:W-:Y:S01]  /*90a0*/  R2UR UR9, R20 ;  /* 0x00000000140972ca */ /* 0x000fe200000e0000 */
[----:B------:R-:W-:Y:S01]  /*90b0*/  VIADD R4, R4, 0xffffffff ;  /* 0xffffffff04047836 */ /* 0x000fe20000000000 */
[----:B------:R-:W-:Y:S01]  /*90c0*/  R2UR UR5, R7 ;  /* 0x00000000070572ca */ /* 0x000fe200000e0000 */
[----:B------:R-:W-:Y:S01]  /*90d0*/  UIADD3 UR4, UP0, UR20, 0xf0, URZ ;  /* 0x000000f014047890 */ /* 0x000fe2000ff1e03f */
[----:B------:R-:W-:Y:S01]  /*90e0*/  R2UR UR8, R15 ;  /* 0x000000000f0872ca */ /* 0x000fe200000e0000 */
[----:B------:R-:W-:Y:S01]  /*90f0*/  UIADD3 UR22, UP1, UR20, 0x1f0, URZ ;  /* 0x000001f014167890 */ /* 0x000fe2000ff3e03f */
[----:B------:R-:W-:Y:S01]  /*9100*/  R2UR UR11, R14 ;  /* 0x000000000e0b72ca */ /* 0x000fe200000e0000 */
[----:B------:R-:W-:Y:S01]  /*9110*/  UMOV UR6, 0x0 ;  /* 0x0000000000067882 */ /* 0x000fe20000000000 */
[----:B------:R-:W-:Y:S01]  /*9120*/  R2UR UR10, R19 ;  /* 0x00000000130a72ca */ /* 0x000fe200000e0000 */
[----:B------:R-:W-:Y:S01]  /*9130*/  UIADD3.X UR23, URZ, UR21, URZ, UP1, !UPT ;  /* 0x000000153f177290 */ /* 0x000fe20008ffe43f */
[----:B------:R-:W-:Y:S01]  /*9140*/  R2UR UR12, R13 ;  /* 0x000000000d0c72ca */ /* 0x000fe200000e0000 */
[----:B------:R-:W-:Y:S01]  /*9150*/  UMOV UR7, 0x10000000 ;  /* 0x1000000000077882 */ /* 0x000fe20000000000 */
[----:B------:R-:W-:-:S02]  /*9160*/  R2UR UR18, R9 ;  /* 0x00000000091272ca */ /* 0x000fc400000e0000 */
[----:B------:R-:W-:Y:S01]  /*9170*/  ISETP.GT.AND P3, PT, R4, 0x1, PT ;  /* 0x000000010400780c */ /* 0x000fe20003f64270 */
[----:B------:R-:W-:Y:S01]  /*9180*/  UIADD3 UR13, UR5, 0x8400, URZ ;  /* 0x00008400050d7890 */ /* 0x000fe2000fffe03f */
[----:B------:R-:W-:Y:S01]  /*9190*/  IADD3 R6, R6, 0x1, RZ ;  /* 0x0000000106067810 */ /* 0x000fe20007ffe0ff */
[----:B------:R-:W-:Y:S01]  /*91a0*/  UIADD3.X UR5, URZ, UR21, URZ, UP0, !UPT ;  /* 0x000000153f057290 */ /* 0x000fe200087fe43f */
[----:B------:R-:W-:Y:S01]  /*91b0*/  IADD3 R19, R19, 0x40, RZ ;  /* 0x0000004013137810 */ /* 0x000fe20007ffe0ff */
[----:B------:R-:W-:Y:S01]  /*91c0*/  UIADD3 UR14, UR8, 0x18400, URZ ;  /* 0x00018400080e7890 */ /* 0x000fe2000fffe03f */
[----:B------:R-:W-:Y:S02]  /*91d0*/  ISETP.NE.AND P1, PT, R6, 0x4, PT ;  /* 0x000000040600780c */ /* 0x000fe40003f25270 */
[----:B------:R-:W-:Y:S02]  /*91e0*/  UMOV UR8, UR13 ;  /* 0x0000000d00087c82 */ /* 0x000fe40008000000 */
[----:B------:R-:W-:-:S02]  /*91f0*/  SEL R8, RZ, 0x1, P1 ;  /* 0x00000001ff087807 */ /* 0x000fc40000800000 */
[----:B------:R1:W-:Y:S01]  /*9200*/  UTMALDG.3D [UR8], [UR4], desc[UR6] ;  /* 0x00000608040075b4 */ /* 0x0003e20008011000 */
[----:B------:R-:W-:Y:S02]  /*9210*/  SEL R6, R6, RZ, P1 ;  /* 0x000000ff06067207 */ /* 0x000fe40000800000 */
[----:B------:R-:W-:Y:S01]  /*9220*/  LOP3.LUT R5, R5, R8, RZ, 0x3c, !PT ;  /* 0x0000000805057212 */ /* 0x000fe200078e3cff */
[----:B-1----:R-:W-:Y:S01]  /*9230*/  UMOV UR8, UR14 ;  /* 0x0000000e00087c82 */ /* 0x002fe20008000000 */
[----:B------:R-:W-:Y:S02]  /*9240*/  UMOV UR11, UR18 ;  /* 0x00000012000b7c82 */ /* 0x000fe40008000000 */
[----:B------:R1:W-:Y:S02]  /*9250*/  UTMALDG.3D [UR8], [UR22], desc[UR6] ;  /* 0x00000608160075b4 */ /* 0x0003e40008011000 */
[----:B-1----:R-:W-:Y:S05]  /*9260*/  @P3 BRA `(.L_x_216) ;  /* 0xfffffffc00483947 */ /* 0x002fea000383ffff */
.L_x_212:
[----:B------:R-:W-:Y:S05]  /*9270*/  BSYNC B1 ;  /* 0x0000000000017941 */ /* 0x000fea0003800000 */
.L_x_211:
[----:B------:R-:W-:Y:S01]  /*9280*/  LOP3.LUT P3, RZ, R10, 0xff, RZ, 0xc0, !PT ;  /* 0x000000ff0aff7812 */ /* 0x000fe2000786c0ff */
[----:B------:R-:W-:Y:S01]  /*9290*/  IMAD.IADD R0, R11, 0x1, R0 ;  /* 0x000000010b007824 */ /* 0x000fe200078e0200 */
[----:B------:R-:W-:Y:S01]  /*92a0*/  IADD3 R16, P4, R16, UR46, RZ ;  /* 0x0000002e10107c10 */ /* 0x000fe2000ff9e0ff */
[----:B------:R-:W-:Y:S01]  /*92b0*/  ULDC.64 UR4, c[0x0][0x8f8] ;  /* 0x00023e0000047ab9 */ /* 0x000fe20000000a00 */
[----:B------:R-:W-:Y:S01]  /*92c0*/  BSSY B1, `(.L_x_217) ;  /* 0x000006d000017945 */ /* 0x000fe20003800000 */
[----:B------:R-:W-:Y:S02]  /*92d0*/  MOV R7, 0xffffffff ;  /* 0xffffffff00077802 */ /* 0x000fe40000000f00 */
[----:B------:R-:W-:Y:S02]  /*92e0*/  SHF.R.U32.HI R4, RZ, 0x2, R0 ;  /* 0x00000002ff047819 */ /* 0x000fe40000011600 */
[----:B------:R-:W-:Y:S02]  /*92f0*/  ISETP.GT.U32.AND P1, PT, R0, 0x3, PT ;  /* 0x000000030000780c */ /* 0x000fe40003f24070 */
[----:B------:R-:W-:-:S02]  /*9300*/  LOP3.LUT R4, R4, 0x1, RZ, 0xc0, !PT ;  /* 0x0000000104047812 */ /* 0x000fc400078ec0ff */
[----:B------:R-:W1:Y:S01]  /*9310*/  @P3 S2R R6, SR_CgaCtaId ;  /* 0x0000000000063919 */ /* 0x000e620000008800 */
[----:B------:R-:W-:Y:S02]  /*9320*/  @P3 MOV R5, 0x400 ;  /* 0x0000040000053802 */ /* 0x000fe40000000f00 */
[----:B------:R-:W-:Y:S02]  /*9330*/  ISETP.LT.U32.AND P1, PT, R11, 0x4, P1 ;  /* 0x000000040b00780c */ /* 0x000fe40000f21070 */
[----:B------:R-:W-:Y:S02]  /*9340*/  IADD3.X R17, R17, UR39, RZ, P4, !PT ;  /* 0x0000002711117c10 */ /* 0x000fe4000a7fe4ff */
[----:B------:R-:W-:Y:S02]  /*9350*/  ISETP.GE.U32.AND P4, PT, R16, UR4, PT ;  /* 0x0000000410007c0c */ /* 0x000fe4000bf86070 */
[----:B------:R-:W-:Y:S02]  /*9360*/  MOV R13, 0xffffffff ;  /* 0xffffffff000d7802 */ /* 0x000fe40000000f00 */
[----:B------:R-:W-:-:S02]  /*9370*/  LOP3.LUT R0, R0, 0x3, RZ, 0xc0, !PT ;  /* 0x0000000300007812 */ /* 0x000fc400078ec0ff */
[----:B------:R-:W-:Y:S02]  /*9380*/  PRMT R10, RZ, 0x7610, R10 ;  /* 0x00007610ff0a7816 */ /* 0x000fe4000000000a */
[----:B-1----:R-:W-:Y:S01]  /*9390*/  @P3 LEA R5, R6, R5, 0x18 ;  /* 0x0000000506053211 */ /* 0x002fe200078ec0ff */
[----:B------:R-:W-:-:S03]  /*93a0*/  IMAD.MOV.U32 R6, RZ, RZ, -0x1 ;  /* 0xffffffffff067424 */ /* 0x000fc600078e00ff */
[----:B------:R1:W-:Y:S01]  /*93b0*/  @P3 SYNCS.ARRIVE.TRANS64.A1T0 RZ, [R5+URZ+0x88], RZ ;  /* 0x000088ff05ff39a7 */ /* 0x0003e2000810003f */
[----:B------:R-:W-:Y:S02]  /*93c0*/  ISETP.NE.U32.AND P3, PT, R4, 0x1, PT ;  /* 0x000000010400780c */ /* 0x000fe40003f65070 */
[----:B------:R-:W-:Y:S02]  /*93d0*/  SEL R4, RZ, 0x1, !P1 ;  /* 0x00000001ff047807 */ /* 0x000fe40004800000 */
[----:B------:R-:W-:Y:S02]  /*93e0*/  ISETP.GE.U32.AND.EX P1, PT, R17, UR5, PT, P4 ;  /* 0x0000000511007c0c */ /* 0x000fe4000bf26140 */
[----:B------:R-:W-:-:S04]  /*93f0*/  ISETP.GT.U32.AND P3, PT, R11, 0x3, !P3 ;  /* 0x000000030b00780c */ /* 0x000fc80005f64070 */
[----:B-1----:R-:W-:-:S04]  /*9400*/  SEL R5, RZ, 0x1, !P3 ;  /* 0x00000001ff057807 */ /* 0x002fc80005800000 */
[--C-:B------:R-:W-:Y:S02]  /*9410*/  LOP3.LUT R3, R5, R3, R4.reuse, 0x96, !PT ;  /* 0x0000000305037212 */ /* 0x100fe400078e9604 */
[----:B------:R-:W-:Y:S01]  /*9420*/  PRMT R4, RZ, 0x7610, R4 ;  /* 0x00007610ff047816 */ /* 0x000fe20000000004 */
[----:B------:R-:W-:Y:S06]  /*9430*/  @P1 BRA `(.L_x_218) ;  /* 0x0000000400541947 */ /* 0x000fec0003800000 */
[----:B------:R-:W-:Y:S01]  /*9440*/  ULDC.64 UR4, c[0x0][0x8d0] ;  /* 0x0002340000047ab9 */ /* 0x000fe20000000a00 */
[----:B------:R-:W1:Y:S01]  /*9450*/  S2R R14, SR_CTAID.X ;  /* 0x00000000000e7919 */ /* 0x000e620000002500 */
[----:B------:R-:W-:Y:S01]  /*9460*/  ISETP.NE.U32.AND P1, PT, RZ, UR4, PT ;  /* 0x00000004ff007c0c */ /* 0x000fe2000bf25070 */
[----:B------:R-:W-:Y:S01]  /*9470*/  ULDC UR7, c[0x0][0x8d8] ;  /* 0x0002360000077ab9 */ /* 0x000fe20000000800 */
[----:B------:R-:W-:Y:S01]  /*9480*/  IMAD.MOV.U32 R4, RZ, RZ, R16 ;  /* 0x000000ffff047224 */ /* 0x000fe200078e0010 */
[----:B------:R-:W2:Y:S01]  /*9490*/  S2R R13, SR_CTAID.Y ;  /* 0x00000000000d7919 */ /* 0x000ea20000002600 */
[----:B------:R-:W-:Y:S02]  /*94a0*/  ISETP.NE.AND.EX P1, PT, RZ, UR5, PT, P1 ;  /* 0x00000005ff007c0c */ /* 0x000fe4000bf25310 */
[----:B------:R-:W-:-:S11]  /*94b0*/  MOV R5, R17 ;  /* 0x0000001100057202 */ /* 0x000fd60000000f00 */
[----:B------:R-:W-:Y:S05]  /*94c0*/  @!P1 BRA `(.L_x_219) ;  /* 0x0000000000289947 */ /* 0x000fea0003800000 */
[----:B------:R-:W-:Y:S02]  /*94d0*/  ULDC UR6, c[0x0][0x8dc] ;  /* 0x0002370000067ab9 */ /* 0x000fe40000000800 */
[----:B------:R-:W-:-:S05]  /*94e0*/  IADD3 R9, P1, R16, UR6, RZ ;  /* 0x0000000610097c10 */ /* 0x000fca000ff3e0ff */
[----:B------:R-:W-:-:S04]  /*94f0*/  IMAD.X R15, RZ, RZ, R17, P1 ;  /* 0x000000ffff0f7224 */ /* 0x000fc800008e0611 */
[----:B------:R-:W-:-:S04]  /*9500*/  IMAD.WIDE.U32 R6, R15, UR4, RZ ;  /* 0x000000040f067c25 */ /* 0x000fc8000f8e00ff */
[----:B------:R-:W-:-:S04]  /*9510*/  IMAD.WIDE.U32 R6, P1, R9, UR5, R6 ;  /* 0x0000000509067c25 */ /* 0x000fc8000f820006 */
[----:B------:R-:W-:Y:S01]  /*9520*/  IMAD.WIDE.U32 R8, R9, UR4, RZ ;  /* 0x0000000409087c25 */ /* 0x000fe2000f8e00ff */
[----:B------:R-:W-:-:S03]  /*9530*/  IADD3.X R5, RZ, RZ, RZ, P1, !PT ;  /* 0x000000ffff057210 */ /* 0x000fc60000ffe4ff */
[----:B------:R-:W-:Y:S01]  /*9540*/  IMAD.MOV.U32 R4, RZ, RZ, R7 ;  /* 0x000000ffff047224 */ /* 0x000fe200078e0007 */
[----:B------:R-:W-:-:S05]  /*9550*/  IADD3 RZ, P1, R9, R6, RZ ;  /* 0x0000000609ff7210 */ /* 0x000fca0007f3e0ff */
[----:B------:R-:W-:-:S08]  /*9560*/  IMAD.WIDE.U32.X R4, R15, UR5, R4, P1 ;  /* 0x000000050f047c25 */ /* 0x000fd000088e0404 */
.L_x_219:
[--C-:B------:R-:W-:Y:S01]  /*9570*/  SHF.R.U64 R8, R4, UR7, R5.reuse ;  /* 0x0000000704087c19 */ /* 0x100fe20008001205 */
[----:B------:R-:W-:Y:S01]  /*9580*/  ULDC.64 UR4, c[0x0][0x8c8] ;  /* 0x0002320000047ab9 */ /* 0x000fe20000000a00 */
[----:B------:R-:W-:Y:S01]  /*9590*/  SHF.R.U32.HI R4, RZ, UR7, R5 ;  /* 0x00000007ff047c19 */ /* 0x000fe20008011605 */
[----:B------:R-:W3:Y:S01]  /*95a0*/  LDC R25, c[0x0][0x144] ;  /* 0x00005100ff197b82 */ /* 0x000ee20000000800 */
[----:B------:R-:W-:Y:S01]  /*95b0*/  IADD3 R7, P1, RZ, -R8, RZ ;  /* 0x80000008ff077210 */ /* 0x000fe20007f3e0ff */
[----:B------:R-:W-:Y:S01]  /*95c0*/  ULDC.64 UR8, c[0x0][0x8e8] ;  /* 0x00023a0000087ab9 */ /* 0x000fe20000000a00 */
[----:B-1----:R-:W-:Y:S01]  /*95d0*/  I2FP.F32.U32 R9, R14 ;  /* 0x0000000e00097245 */ /* 0x002fe20000201000 */
[----:B------:R-:W-:Y:S01]  /*95e0*/  ULDC UR6, c[0x0][0x8b0] ;  /* 0x00022c0000067ab9 */ /* 0x000fe20000000800 */
[----:B------:R-:W-:Y:S02]  /*95f0*/  IADD3.X R4, RZ, ~R4, RZ, P1, !PT ;  /* 0x80000004ff047210 */ /* 0x000fe40000ffe4ff */
[----:B------:R-:W-:Y:S01]  /*9600*/  ISETP.NE.U32.AND P1, PT, RZ, UR8, PT ;  /* 0x00000008ff007c0c */ /* 0x000fe2000bf25070 */
[----:B------:R-:W1:Y:S02]  /*9610*/  LDC R20, c[0x0][0x148] ;  /* 0x00005200ff147b82 */ /* 0x000e640000000800 */
[----:B------:R-:W-:Y:S01]  /*9620*/  IMAD R6, R4, UR4, RZ ;  /* 0x0000000404067c24 */ /* 0x000fe2000f8e02ff */
[----:B------:R-:W-:Y:S01]  /*9630*/  ISETP.NE.AND.EX P1, PT, RZ, UR9, PT, P1 ;  /* 0x00000009ff007c0c */ /* 0x000fe2000bf25310 */
[----:B------:R-:W-:Y:S01]  /*9640*/  IMAD.WIDE.U32 R4, R7, UR4, R16 ;  /* 0x0000000407047c25 */ /* 0x000fe2000f8e0010 */
[----:B------:R-:W-:-:S03]  /*9650*/  ULDC UR4, c[0x0][0x150] ;  /* 0x0000540000047ab9 */ /* 0x000fc60000000800 */
[----:B------:R-:W-:Y:S02]  /*9660*/  IMAD R7, R7, UR5, R6 ;  /* 0x0000000507077c24 */ /* 0x000fe4000f8e0206 */
[----:B------:R-:W-:Y:S01]  /*9670*/  FMUL R6, R9, UR4 ;  /* 0x0000000409067c20 */ /* 0x000fe20008400000 */
[----:B------:R-:W-:Y:S01]  /*9680*/  ULDC UR4, c[0x0][0x8c0] ;  /* 0x0002300000047ab9 */ /* 0x000fe20000000800 */
[----:B------:R-:W-:Y:S01]  /*9690*/  ULDC UR5, c[0x0][0x154] ;  /* 0x0000550000057ab9 */ /* 0x000fe20000000800 */
[----:B------:R-:W-:-:S03]  /*96a0*/  IMAD.IADD R5, R5, 0x1, R7 ;  /* 0x0000000105057824 */ /* 0x000fc600078e0207 */
[----:B------:R-:W4:Y:S02]  /*96b0*/  F2I.U32.TRUNC.NTZ R6, R6 ;  /* 0x0000000600067305 */ /* 0x000f24000020f000 */
[----:B------:R-:W-:Y:S02]  /*96c0*/  SHF.R.U64 R9, R4, UR4, R5 ;  /* 0x0000000404097c19 */ /* 0x000fe40008001205 */
[----:B--2---:R-:W-:-:S05]  /*96d0*/  I2FP.F32.U32 R4, R13 ;  /* 0x0000000d00047245 */ /* 0x004fca0000201000 */
[----:B------:R-:W-:Y:S01]  /*96e0*/  FMUL R21, R4, UR5 ;  /* 0x0000000504157c20 */ /* 0x000fe20008400000 */
[----:B------:R-:W-:Y:S01]  /*96f0*/  SHF.R.U32.HI R4, RZ, UR4, R5 ;  /* 0x00000004ff047c19 */ /* 0x000fe20008011605 */
[----:B------:R-:W-:-:S03]  /*9700*/  ULDC UR4, c[0x0][0x900] ;  /* 0x0002400000047ab9 */ /* 0x000fc60000000800 */
[--C-:B------:R-:W-:Y:S01]  /*9710*/  SHF.R.U64 R19, R9, UR6, R4.reuse ;  /* 0x0000000609137c19 */ /* 0x100fe20008001204 */
[----:B------:R-:W2:Y:S01]  /*9720*/  F2I.U32.TRUNC.NTZ R21, R21 ;  /* 0x0000001500157305 */ /* 0x000ea2000020f000 */
[----:B------:R-:W-:Y:S02]  /*9730*/  SHF.R.U32.HI R4, RZ, UR6, R4 ;  /* 0x00000006ff047c19 */ /* 0x000fe40008011604 */
[----:B----4-:R-:W-:Y:S02]  /*9740*/  IADD3 R6, -R6, RZ, RZ ;  /* 0x000000ff06067210 */ /* 0x010fe40007ffe1ff */
[--C-:B------:R-:W-:Y:S02]  /*9750*/  SHF.R.U64 R15, R19, UR4, R4.reuse ;  /* 0x00000004130f7c19 */ /* 0x100fe40008001204 */
[----:B------:R-:W-:Y:S01]  /*9760*/  SHF.R.U32.HI R23, RZ, UR4, R4 ;  /* 0x00000004ff177c19 */ /* 0x000fe20008011604 */
[----:B---3--:R-:W-:Y:S02]  /*9770*/  IMAD R14, R25, R6, R14 ;  /* 0x00000006190e7224 */ /* 0x008fe400078e020e */
[----:B------:R-:W-:Y:S01]  /*9780*/  IMAD.MOV.U32 R4, RZ, RZ, R15 ;  /* 0x000000ffff047224 */ /* 0x000fe200078e000f */
[----:B------:R-:W-:Y:S01]  /*9790*/  MOV R5, R23 ;  /* 0x0000001700057202 */ /* 0x000fe20000000f00 */
[----:B------:R-:W-:Y:S06]  /*97a0*/  @!P1 BRA `(.L_x_220) ;  /* 0x0000000000289947 */ /* 0x000fec0003800000 */
[----:B------:R-:W-:Y:S02]  /*97b0*/  ULDC UR4, c[0x0][0x8f4] ;  /* 0x00023d0000047ab9 */ /* 0x000fe40000000800 */
[----:B------:R-:W-:-:S05]  /*97c0*/  IADD3 R5, P1, R15, UR4, RZ ;  /* 0x000000040f057c10 */ /* 0x000fca000ff3e0ff */
[----:B------:R-:W-:-:S04]  /*97d0*/  IMAD.X R23, RZ, RZ, R23, P1 ;  /* 0x000000ffff177224 */ /* 0x000fc800008e0617 */
[----:B------:R-:W-:-:S04]  /*97e0*/  IMAD.WIDE.U32 R6, R23, UR8, RZ ;  /* 0x0000000817067c25 */ /* 0x000fc8000f8e00ff */
[----:B------:R-:W-:-:S04]  /*97f0*/  IMAD.WIDE.U32 R6, P1, R5, UR9, R6 ;  /* 0x0000000905067c25 */ /* 0x000fc8000f820006 */
[----:B------:R-:W-:-:S04]  /*9800*/  IMAD.WIDE.U32 R4, R5, UR8, RZ ;  /* 0x0000000805047c25 */ /* 0x000fc8000f8e00ff */
[----:B------:R-:W-:Y:S01]  /*9810*/  IMAD.MOV.U32 R4, RZ, RZ, R7 ;  /* 0x000000ffff047224 */ /* 0x000fe200078e0007 */
[----:B------:R-:W-:Y:S02]  /*9820*/  IADD3 RZ, P3, R5, R6, RZ ;  /* 0x0000000605ff7210 */ /* 0x000fe40007f7e0ff */
[----:B------:R-:W-:-:S03]  /*9830*/  IADD3.X R5, RZ, RZ, RZ, P1, !PT ;  /* 0x000000ffff057210 */ /* 0x000fc60000ffe4ff */
[----:B------:R-:W-:-:S08]  /*9840*/  IMAD.WIDE.U32.X R4, R23, UR9, R4, P3 ;  /* 0x0000000917047c25 */ /* 0x000fd000098e0404 */
.L_x_220:
[----:B------:R-:W-:Y:S01]  /*9850*/  ISETP.NE.AND P1, PT, R2, 0x1, PT ;  /* 0x000000010200780c */ /* 0x000fe20003f25270 */
[----:B------:R-:W-:Y:S01]  /*9860*/  ULDC UR4, c[0x0][0x8f0] ;  /* 0x00023c0000047ab9 */ /* 0x000fe20000000800 */
[----:B------:R-:W-:Y:S01]  /*9870*/  LOP3.LUT R19, R19, UR16, RZ, 0xc0, !PT ;  /* 0x0000001013137c12 */ /* 0x000fe2000f8ec0ff */
[----:B------:R-:W-:Y:S01]  /*9880*/  ULDC UR5, c[0x0][0x8b8] ;  /* 0x00022e0000057ab9 */ /* 0x000fe20000000800 */
[----:B------:R-:W-:Y:S01]  /*9890*/  SHF.R.U64 R4, R4, UR4, R5 ;  /* 0x0000000404047c19 */ /* 0x000fe20008001205 */
[----:B------:R-:W-:Y:S01]  /*98a0*/  ULDC UR4, c[0x0][0x8e0] ;  /* 0x0002380000047ab9 */ /* 0x000fe20000000800 */
[----:B--2---:R-:W-:Y:S02]  /*98b0*/  IADD3 R21, -R21, RZ, RZ ;  /* 0x000000ff15157210 */ /* 0x004fe40007ffe1ff */
[----:B------:R-:W-:Y:S01]  /*98c0*/  MOV R5, 0x1 ;  /* 0x0000000100057802 */ /* 0x000fe20000000f00 */
[----:B------:R-:W-:Y:S02]  /*98d0*/  IMAD.MOV R6, RZ, RZ, -R4 ;  /* 0x000000ffff067224 */ /* 0x000fe400078e0a04 */
[----:B------:R-:W-:Y:S01]  /*98e0*/  IMAD R19, R4, UR17, R19 ;  /* 0x0000001104137c24 */ /* 0x000fe2000f8e0213 */
[----:B------:R-:W-:Y:S01]  /*98f0*/  LOP3.LUT R4, R9, UR15, RZ, 0xc0, !PT ;  /* 0x0000000f09047c12 */ /* 0x000fe2000f8ec0ff */
[----:B-1----:R-:W-:-:S02]  /*9900*/  @P1 IMAD R14, R20, R21, R13 ;  /* 0x00000015140e1224 */ /* 0x002fc400078e020d */
[----:B------:R-:W-:Y:S01]  /*9910*/  IMAD R15, R6, UR4, R15 ;  /* 0x00000004060f7c24 */ /* 0x000fe2000f8e020f */
[----:B------:R-:W-:Y:S01]  /*9920*/  ULDC UR4, c[0x0][0x8a8] ;  /* 0x00022a0000047ab9 */ /* 0x000fe20000000800 */
[----:B------:R-:W-:Y:S02]  /*9930*/  IMAD R14, R19, UR5, R14 ;  /* 0x00000005130e7c24 */ /* 0x000fe4000f8e020e */
[--C-:B------:R-:W-:Y:S01]  /*9940*/  IMAD R15, R15, UR4, R4.reuse ;  /* 0x000000040f0f7c24 */ /* 0x100fe2000f8e0204 */
[----:B------:R-:W-:Y:S01]  /*9950*/  PRMT R4, R5, 0x7610, R4 ;  /* 0x0000761005047816 */ /* 0x000fe20000000004 */
[----:B------:R-:W-:-:S03]  /*9960*/  IMAD.MOV.U32 R13, RZ, RZ, R8 ;  /* 0x000000ffff0d7224 */ /* 0x000fc600078e0008 */
[----:B------:R-:W-:Y:S02]  /*9970*/  SEL R6, R15, R14, !P1 ;  /* 0x0000000e0f067207 */ /* 0x000fe40004800000 */
[----:B------:R-:W-:-:S07]  /*9980*/  SEL R7, R14, R15, !P1 ;  /* 0x0000000f0e077207 */ /* 0x000fce0004800000 */
.L_x_218:
[----:B------:R-:W-:Y:S05]  /*9990*/  BSYNC B1 ;  /* 0x0000000000017941 */ /* 0x000fea0003800000 */
.L_x_217:
[----:B------:R-:W-:-:S13]  /*99a0*/  LOP3.LUT P1, RZ, R4, 0xff, RZ, 0xc0, !PT ;  /* 0x000000ff04ff7812 */ /* 0x000fda000782c0ff */
[----:B------:R-:W-:Y:S05]  /*99b0*/  @P1 BRA `(.L_x_221) ;  /* 0xfffffff400401947 */ /* 0x000fea000383ffff */
[----:B------:R-:W-:Y:S05]  /*99c0*/  BSYNC B0 ;  /* 0x0000000000007941 */ /* 0x000fea0003800000 */
.L_x_209:
[----:B------:R-:W-:-:S03]  /*99d0*/  UMOV UR4, 0xffffffff ;  /* 0xffffffff00047882 */ /* 0x000fc60000000000 */
[----:B------:R-:W-:Y:S05]  /*99e0*/  BRA.DIV UR4, `(.L_x_222) ;  /* 0x0000000a04cc7947 */ /* 0x000fea000b800000 */
[----:B------:R-:W-:-:S13]  /*99f0*/  ELECT P6, URZ, PT ;  /* 0x00000000003f782f */ /* 0x000fda00038c0000 */
.L_x_253:
[----:B------:R-:W-:Y:S05]  /*9a00*/  @!P6 BRA `(.L_x_9) ;  /* 0x0000000000a4e947 */ /* 0x000fea0003800000 */
[----:B------:R-:W-:-:S04]  /*9a10*/  LOP3.LUT R22, R22, 0x2, RZ, 0xfc, !PT ;  /* 0x0000000216167812 */ /* 0x000fc800078efcff */
[----:B------:R-:W-:-:S13]  /*9a20*/  ISETP.NE.AND P0, PT, R22, 0x3, PT ;  /* 0x000000031600780c */ /* 0x000fda0003f05270 */
[----:B------:R-:W-:Y:S05]  /*9a30*/  @!P0 BRA `(.L_x_223) ;  /* 0x0000000000048947 */ /* 0x000fea0003800000 */
[----:B------:R-:W-:Y:S01]  /*9a40*/  BPT.TRAP 0x1 ;  /* 0x000000040000795c */ /* 0x000fe20000300000 */
.L_x_223:
[----:B------:R-:W1:Y:S01]  /*9a50*/  S2R R5, SR_CgaCtaId ;  /* 0x0000000000057919 */ /* 0x000e620000008800 */
[----:B------:R-:W-:Y:S02]  /*9a60*/  MOV R2, 0x400 ;  /* 0x0000040000027802 */ /* 0x000fe40000000f00 */
[----:B------:R-:W-:Y:S02]  /*9a70*/  SHF.L.U32 R4, R3, 0x1f, RZ ;  /* 0x0000001f03047819 */ /* 0x000fe400000006ff */
[----:B-1----:R-:W-:-:S04]  /*9a80*/  LEA R5, R5, R2, 0x18 ;  /* 0x0000000205057211 */ /* 0x002fc800078ec0ff */
[----:B------:R-:W-:-:S05]  /*9a90*/  IADD3 R5, R5, 0x20, RZ ;  /* 0x0000002005057810 */ /* 0x000fca0007ffe0ff */
[C---:B------:R-:W-:Y:S01]  /*9aa0*/  IMAD R7, R0.reuse, 0x8, R5 ;  /* 0x0000000800077824 */ /* 0x040fe200078e0205 */
[----:B------:R-:W-:-:S03]  /*9ab0*/  IADD3 R0, R0, 0x1, RZ ;  /* 0x0000000100007810 */ /* 0x000fc60007ffe0ff */
[----:B------:R-:W1:Y:S01]  /*9ac0*/  SYNCS.PHASECHK.TRANS64.TRYWAIT P0, [R7+URZ], R4 ;  /* 0x00000004070075a7 */ /* 0x000e62000800017f */
[----:B------:R-:W-:-:S04]  /*9ad0*/  ISETP.NE.AND P1, PT, R0, 0x4, PT ;  /* 0x000000040000780c */ /* 0x000fc80003f25270 */
[----:B------:R-:W-:Y:S02]  /*9ae0*/  SEL R2, RZ, 0x1, P1 ;  /* 0x00000001ff027807 */ /* 0x000fe40000800000 */
[----:B------:R-:W-:Y:S02]  /*9af0*/  SEL R0, R0, RZ, P1 ;  /* 0x000000ff00007207 */ /* 0x000fe40000800000 */
[----:B------:R-:W-:-:S03]  /*9b00*/  LOP3.LUT R9, R3, R2, RZ, 0x3c, !PT ;  /* 0x0000000203097212 */ /* 0x000fc600078e3cff */
[----:B------:R-:W-:Y:S01]  /*9b10*/  IMAD R6, R0, 0x8, R5 ;  /* 0x0000000800067824 */ /* 0x000fe200078e0205 */
[----:B------:R-:W-:Y:S01]  /*9b20*/  SHF.L.U32 R3, R9, 0x1f, RZ ;  /* 0x0000001f09037819 */ /* 0x000fe200000006ff */
[----:B-1----:R-:W-:Y:S06]  /*9b30*/  @!P0 BRA `(.L_x_224) ;  /* 0x0000000800988947 */ /* 0x002fec0003800000 */
.L_x_254:
[----:B------:R-:W2:Y:S01]  /*9b40*/  SYNCS.PHASECHK.TRANS64.TRYWAIT P0, [R6+URZ], R3 ;  /* 0x00000003060075a7 */ /* 0x000ea2000800017f */
[----:B------:R-:W-:-:S04]  /*9b50*/  IADD3 R0, R0, 0x1, RZ ;  /* 0x0000000100007810 */ /* 0x000fc80007ffe0ff */
[----:B------:R-:W-:-:S04]  /*9b60*/  ISETP.NE.AND P1, PT, R0, 0x4, PT ;  /* 0x000000040000780c */ /* 0x000fc80003f25270 */
[----:B------:R-:W-:Y:S02]  /*9b70*/  SEL R2, RZ, 0x1, P1 ;  /* 0x00000001ff027807 */ /* 0x000fe40000800000 */
[----:B------:R-:W-:Y:S02]  /*9b80*/  SEL R0, R0, RZ, P1 ;  /* 0x000000ff00007207 */ /* 0x000fe40000800000 */
[----:B------:R-:W-:-:S03]  /*9b90*/  LOP3.LUT R9, R9, R2, RZ, 0x3c, !PT ;  /* 0x0000000209097212 */ /* 0x000fc600078e3cff */
[----:B-1----:R-:W-:Y:S01]  /*9ba0*/  IMAD R7, R0, 0x8, R5 ;  /* 0x0000000800077824 */ /* 0x002fe200078e0205 */
[----:B------:R-:W-:Y:S01]  /*9bb0*/  SHF.L.U32 R4, R9, 0x1f, RZ ;  /* 0x0000001f09047819 */ /* 0x000fe200000006ff */
[----:B--2---:R-:W-:Y:S06]  /*9bc0*/  @!P0 BRA `(.L_x_225) ;  /* 0x0000000800888947 */ /* 0x004fec0003800000 */
.L_x_255:
[----:B------:R-:W2:Y:S01]  /*9bd0*/  SYNCS.PHASECHK.TRANS64.TRYWAIT P0, [R7+URZ], R4 ;  /* 0x00000004070075a7 */ /* 0x000ea2000800017f */
[----:B------:R-:W-:-:S04]  /*9be0*/  IADD3 R0, R0, 0x1, RZ ;  /* 0x0000000100007810 */ /* 0x000fc80007ffe0ff */
[----:B------:R-:W-:-:S04]  /*9bf0*/  ISETP.NE.AND P1, PT, R0, 0x4, PT ;  /* 0x000000040000780c */ /* 0x000fc80003f25270 */
[----:B------:R-:W-:Y:S02]  /*9c00*/  SEL R2, RZ, 0x1, P1 ;  /* 0x00000001ff027807 */ /* 0x000fe40000800000 */
[----:B------:R-:W-:Y:S02]  /*9c10*/  SEL R0, R0, RZ, P1 ;  /* 0x000000ff00007207 */ /* 0x000fe40000800000 */
[----:B------:R-:W-:Y:S01]  /*9c20*/  LOP3.LUT R2, R9, R2, RZ, 0x3c, !PT ;  /* 0x0000000209027212 */ /* 0x000fe200078e3cff */
[----:B--2---:R-:W-:Y:S06]  /*9c30*/  @!P0 BRA `(.L_x_226) ;  /* 0x0000000800808947 */ /* 0x004fec0003800000 */
.L_x_256:
[----:B------:R-:W-:Y:S01]  /*9c40*/  IMAD R5, R0, 0x8, R5 ;  /* 0x0000000800057824 */ /* 0x000fe200078e0205 */
[----:B------:R-:W-:-:S07]  /*9c50*/  SHF.L.U32 R0, R2, 0x1f, RZ ;  /* 0x0000001f02007819 */ /* 0x000fce00000006ff */
.L_x_227:
[----:B---3--:R3:W4:Y:S02]  /*9c60*/  SYNCS.PHASECHK.TRANS64.TRYWAIT P0, [R5+URZ], R0 ;  /* 0x00000000050075a7 */ /* 0x008724000800017f */
[----:B----4-:R-:W-:Y:S05]  /*9c70*/  @!P0 NANOSLEEP.SYNCS 0x989680 ;  /* 0x009896800000895d */ /* 0x010fea0003900000 */
[----:B------:R-:W4:Y:S02]  /*9c80*/  @!P0 SYNCS.PHASECHK.TRANS64 P0, [R5+URZ], R0 ;  /* 0x00000000050085a7 */ /* 0x000f24000800007f */
[----:B----4-:R-:W-:Y:S05]  /*9c90*/  @!P0 BRA `(.L_x_227) ;  /* 0xfffffffc00f08947 */ /* 0x010fea000383ffff */
.L_x_9:
[----:B------:R-:W-:Y:S05]  /*9ca0*/  BSYNC B6 ;  /* 0x0000000000067941 */ /* 0x000fea0003800000 */
.L_x_7:
[----:B------:R-:W-:Y:S05]  /*9cb0*/  EXIT ;  /* 0x000000000000794d */ /* 0x000fea0003800000 */
.L_x_22:
[----:B----4-:R4:W1:Y:S02]  /*9cc0*/  SYNCS.PHASECHK.TRANS64.TRYWAIT P1, [R3+URZ], R0 ;  /* 0x00000000030075a7 */ /* 0x010864000802017f */
[----:B-1----:R-:W-:Y:S05]  /*9cd0*/  @!P1 NANOSLEEP.SYNCS 0x989680 ;  /* 0x009896800000995d */ /* 0x002fea0003900000 */
[----:B------:R-:W1:Y:S02]  /*9ce0*/  @!P1 SYNCS.PHASECHK.TRANS64 P1, [R3+URZ], R0 ;  /* 0x00000000030095a7 */ /* 0x000e64000802007f */
[----:B-1----:R-:W-:Y:S05]  /*9cf0*/  @!P1 BRA `(.L_x_22) ;  /* 0xfffffffc00f09947 */ /* 0x002fea000383ffff */
[----:B------:R-:W-:Y:S05]  /*9d00*/  BRA `(.L_x_21) ;  /* 0xffffff7800987947 */ /* 0x000fea000383ffff */
.L_x_27:
[----:B--2---:R-:W-:-:S04]  /*9d10*/  MOV R4, UR4 ;  /* 0x0000000400047c02 */ /* 0x004fc80008000f00 */
[----:B------:R2:W3:Y:S03]  /*9d20*/  SYNCS.PHASECHK.TRANS64.TRYWAIT P1, [R4+URZ], R3 ;  /* 0x00000003040075a7 */ /* 0x0004e6000802017f */
[----:B---3--:R-:W-:Y:S05]  /*9d30*/  @!P1 NANOSLEEP.SYNCS 0x989680 ;  /* 0x009896800000995d */ /* 0x008fea0003900000 */
[----:B------:R-:W3:Y:S02]  /*9d40*/  @!P1 SYNCS.PHASECHK.TRANS64 P1, [R4+URZ], R3 ;  /* 0x00000003040095a7 */ /* 0x000ee4000802007f */
[----:B---3--:R-:W-:Y:S05]  /*9d50*/  @!P1 BRA `(.L_x_27) ;  /* 0xfffffffc00ec9947 */ /* 0x008fea000383ffff */
[----:B------:R-:W-:Y:S05]  /*9d60*/  BRA `(.L_x_26) ;  /* 0xffffff7c00787947 */ /* 0x000fea000383ffff */
.L_x_50:
[----:B-1----:R-:W-:-:S04]  /*9d70*/  IMAD.U32 R5, RZ, RZ, UR53 ;  /* 0x00000035ff057e24 */ /* 0x002fc8000f8e00ff */
[----:B------:R1:W2:Y:S03]  /*9d80*/  SYNCS.PHASECHK.TRANS64.TRYWAIT P2, [R5+URZ+0x40], R4 ;  /* 0x00004004050075a7 */ /* 0x0002a6000804017f */
[----:B--2---:R-:W-:Y:S05]  /*9d90*/  @!P2 NANOSLEEP.SYNCS 0x989680 ;  /* 0x009896800000a95d */ /* 0x004fea0003900000 */
[----:B------:R-:W2:Y:S02]  /*9da0*/  @!P2 SYNCS.PHASECHK.TRANS64 P2, [R5+URZ+0x40], R4 ;  /* 0x000040040500a5a7 */ /* 0x000ea4000804007f */
[----:B--2---:R-:W-:Y:S05]  /*9db0*/  @!P2 BRA `(.L_x_50) ;  /* 0xfffffffc00eca947 */ /* 0x004fea000383ffff */
[----:B------:R-:W-:Y:S05]  /*9dc0*/  BRA `(.L_x_228) ;  /* 0xffffff8c00547947 */ /* 0x000fea000383ffff */
.L_x_61:
[----:B-1----:R1:W2:Y:S02]  /*9dd0*/  SYNCS.PHASECHK.TRANS64.TRYWAIT P3, [R14+URZ+0x40], R15 ;  /* 0x0000400f0e0075a7 */ /* 0x0022a4000806017f */
[----:B--2---:R-:W-:Y:S05]  /*9de0*/  @!P3 NANOSLEEP.SYNCS 0x989680 ;  /* 0x009896800000b95d */ /* 0x004fea0003900000 */
[----:B------:R-:W2:Y:S02]  /*9df0*/  @!P3 SYNCS.PHASECHK.TRANS64 P3, [R14+URZ+0x40], R15 ;  /* 0x0000400f0e00b5a7 */ /* 0x000ea4000806007f */
[----:B--2---:R-:W-:Y:S05]  /*9e00*/  @!P3 BRA `(.L_x_61) ;  /* 0xfffffffc00f0b947 */ /* 0x004fea000383ffff */
[----:B------:R-:W-:Y:S05]  /*9e10*/  BRA `(.L_x_229) ;  /* 0xffffff94007c7947 */ /* 0x000fea000383ffff */
.L_x_71:
[----:B-1----:R1:W2:Y:S02]  /*9e20*/  SYNCS.PHASECHK.TRANS64.TRYWAIT P3, [R12+URZ+0x40], R13 ;  /* 0x0000400d0c0075a7 */ /* 0x0022a4000806017f */
[----:B--2---:R-:W-:Y:S05]  /*9e30*/  @!P3 NANOSLEEP.SYNCS 0x989680 ;  /* 0x009896800000b95d */ /* 0x004fea0003900000 */
[----:B------:R-:W2:Y:S02]  /*9e40*/  @!P3 SYNCS.PHASECHK.TRANS64 P3, [R12+URZ+0x40], R13 ;  /* 0x0000400d0c00b5a7 */ /* 0x000ea4000806007f */
[----:B--2---:R-:W-:Y:S05]  /*9e50*/  @!P3 BRA `(.L_x_71) ;  /* 0xfffffffc00f0b947 */ /* 0x004fea000383ffff */
[----:B------:R-:W-:Y:S05]  /*9e60*/  BRA `(.L_x_230) ;  /* 0xffffff9c002c7947 */ /* 0x000fea000383ffff */
.L_x_81:
[----:B-1----:R1:W2:Y:S02]  /*9e70*/  SYNCS.PHASECHK.TRANS64.TRYWAIT P3, [R13+URZ+0x40], R12 ;  /* 0x0000400c0d0075a7 */ /* 0x0022a4000806017f */
[----:B--2---:R-:W-:Y:S05]  /*9e80*/  @!P3 NANOSLEEP.SYNCS 0x989680 ;  /* 0x009896800000b95d */ /* 0x004fea0003900000 */
[----:B------:R-:W2:Y:S02]  /*9e90*/  @!P3 SYNCS.PHASECHK.TRANS64 P3, [R13+URZ+0x40], R12 ;  /* 0x0000400c0d00b5a7 */ /* 0x000ea4000806007f */
[----:B--2---:R-:W-:Y:S05]  /*9ea0*/  @!P3 BRA `(.L_x_81) ;  /* 0xfffffffc00f0b947 */ /* 0x004fea000383ffff */
[----:B------:R-:W-:Y:S05]  /*9eb0*/  BRA `(.L_x_231) ;  /* 0xffffffa000e47947 */ /* 0x000fea000383ffff */
.L_x_91:
[----:B-1----:R1:W2:Y:S02]  /*9ec0*/  SYNCS.PHASECHK.TRANS64.TRYWAIT P3, [R12+URZ+0x40], R13 ;  /* 0x0000400d0c0075a7 */ /* 0x0022a4000806017f */
[----:B--2---:R-:W-:Y:S05]  /*9ed0*/  @!P3 NANOSLEEP.SYNCS 0x989680 ;  /* 0x009896800000b95d */ /* 0x004fea0003900000 */
[----:B------:R-:W2:Y:S02]  /*9ee0*/  @!P3 SYNCS.PHASECHK.TRANS64 P3, [R12+URZ+0x40], R13 ;  /* 0x0000400d0c00b5a7 */ /* 0x000ea4000806007f */
[----:B--2---:R-:W-:Y:S05]  /*9ef0*/  @!P3 BRA `(.L_x_91) ;  /* 0xfffffffc00f0b947 */ /* 0x004fea000383ffff */
[----:B------:R-:W-:Y:S05]  /*9f00*/  BRA `(.L_x_232) ;  /* 0xffffffa800a07947 */ /* 0x000fea000383ffff */
.L_x_101:
[----:B-1----:R1:W2:Y:S02]  /*9f10*/  SYNCS.PHASECHK.TRANS64.TRYWAIT P3, [R12+URZ+0x40], R13 ;  /* 0x0000400d0c0075a7 */ /* 0x0022a4000806017f */
[----:B--2---:R-:W-:Y:S05]  /*9f20*/  @!P3 NANOSLEEP.SYNCS 0x989680 ;  /* 0x009896800000b95d */ /* 0x004fea0003900000 */
[----:B------:R-:W2:Y:S02]  /*9f30*/  @!P3 SYNCS.PHASECHK.TRANS64 P3, [R12+URZ+0x40], R13 ;  /* 0x0000400d0c00b5a7 */ /* 0x000ea4000806007f */
[----:B--2---:R-:W-:Y:S05]  /*9f40*/  @!P3 BRA `(.L_x_101) ;  /* 0xfffffffc00f0b947 */ /* 0x004fea000383ffff */
[----:B------:R-:W-:Y:S05]  /*9f50*/  BRA `(.L_x_233) ;  /* 0xffffffb000547947 */ /* 0x000fea000383ffff */
.L_x_111:
[----:B--2---:R2:W3:Y:S02]  /*9f60*/  SYNCS.PHASECHK.TRANS64.TRYWAIT P3, [R12+URZ+0x40], R13 ;  /* 0x0000400d0c0075a7 */ /* 0x0044e4000806017f */
[----:B---3--:R-:W-:Y:S05]  /*9f70*/  @!P3 NANOSLEEP.SYNCS 0x989680 ;  /* 0x009896800000b95d */ /* 0x008fea0003900000 */
[----:B------:R-:W3:Y:S02]  /*9f80*/  @!P3 SYNCS.PHASECHK.TRANS64 P3, [R12+URZ+0x40], R13 ;  /* 0x0000400d0c00b5a7 */ /* 0x000ee4000806007f */
[----:B---3--:R-:W-:Y:S05]  /*9f90*/  @!P3 BRA `(.L_x_111) ;  /* 0xfffffffc00f0b947 */ /* 0x008fea000383ffff */
[----:B------:R-:W-:Y:S05]  /*9fa0*/  BRA `(.L_x_234) ;  /* 0xffffffb800087947 */ /* 0x000fea000383ffff */
.L_x_121:
[----:B--2---:R2:W3:Y:S02]  /*9fb0*/  SYNCS.PHASECHK.TRANS64.TRYWAIT P3, [R14+URZ+0x40], R31 ;  /* 0x0000401f0e0075a7 */ /* 0x0044e4000806017f */
[----:B---3--:R-:W-:Y:S05]  /*9fc0*/  @!P3 NANOSLEEP.SYNCS 0x989680 ;  /* 0x009896800000b95d */ /* 0x008fea0003900000 */
[----:B------:R-:W3:Y:S02]  /*9fd0*/  @!P3 SYNCS.PHASECHK.TRANS64 P3, [R14+URZ+0x40], R31 ;  /* 0x0000401f0e00b5a7 */ /* 0x000ee4000806007f */
[----:B---3--:R-:W-:Y:S05]  /*9fe0*/  @!P3 BRA `(.L_x_121) ;  /* 0xfffffffc00f0b947 */ /* 0x008fea000383ffff */
[----:B------:R-:W-:Y:S05]  /*9ff0*/  BRA `(.L_x_235) ;  /* 0xffffffbc00bc7947 */ /* 0x000fea000383ffff */
.L_x_141:
[----:B-1----:R-:W-:-:S04]  /*a000*/  MOV R3, UR4 ;  /* 0x0000000400037c02 */ /* 0x002fc80008000f00 */
[----:B------:R1:W2:Y:S03]  /*a010*/  SYNCS.PHASECHK.TRANS64.TRYWAIT P0, [R3+URZ+0x88], R0 ;  /* 0x00008800030075a7 */ /* 0x0002a6000800017f */
[----:B--2---:R-:W-:Y:S05]  /*a020*/  @!P0 NANOSLEEP.SYNCS 0x989680 ;  /* 0x009896800000895d */ /* 0x004fea0003900000 */
[----:B------:R-:W2:Y:S02]  /*a030*/  @!P0 SYNCS.PHASECHK.TRANS64 P0, [R3+URZ+0x88], R0 ;  /* 0x00008800030085a7 */ /* 0x000ea4000800007f */
[----:B--2---:R-:W-:Y:S05]  /*a040*/  @!P0 BRA `(.L_x_141) ;  /* 0xfffffffc00ec8947 */ /* 0x004fea000383ffff */
[----:B------:R-:W-:Y:S05]  /*a050*/  BRA `(.L_x_140) ;  /* 0xffffffd400487947 */ /* 0x000fea000383ffff */
.L_x_150:
[----:B-1----:R-:W-:-:S04]  /*a060*/  IMAD.U32 R5, RZ, RZ, UR13 ;  /* 0x0000000dff057e24 */ /* 0x002fc8000f8e00ff */
[----:B------:R1:W2:Y:S03]  /*a070*/  SYNCS.PHASECHK.TRANS64.TRYWAIT P1, [R5+URZ+0x60], R4 ;  /* 0x00006004050075a7 */ /* 0x0002a6000802017f */
[----:B--2---:R-:W-:Y:S05]  /*a080*/  @!P1 NANOSLEEP.SYNCS 0x989680 ;  /* 0x009896800000995d */ /* 0x004fea0003900000 */
[----:B------:R-:W2:Y:S02]  /*a090*/  @!P1 SYNCS.PHASECHK.TRANS64 P1, [R5+URZ+0x60], R4 ;  /* 0x00006004050095a7 */ /* 0x000ea4000802007f */
[----:B--2---:R-:W-:Y:S05]  /*a0a0*/  @!P1 BRA `(.L_x_150) ;  /* 0xfffffffc00ec9947 */ /* 0x004fea000383ffff */
[----:B------:R-:W-:Y:S05]  /*a0b0*/  BRA `(.L_x_236) ;  /* 0xffffffd8002c7947 */ /* 0x000fea000383ffff */
.L_x_156:
[----:B-12---:R-:W-:-:S04]  /*a0c0*/  MOV R5, UR13 ;  /* 0x0000000d00057c02 */ /* 0x006fc80008000f00 */
[----:B------:R1:W2:Y:S03]  /*a0d0*/  SYNCS.PHASECHK.TRANS64.TRYWAIT P1, [R5+URZ+0x68], R4 ;  /* 0x00006804050075a7 */ /* 0x0002a6000802017f */
[----:B--2---:R-:W-:Y:S05]  /*a0e0*/  @!P1 NANOSLEEP.SYNCS 0x989680 ;  /* 0x009896800000995d */ /* 0x004fea0003900000 */
[----:B------:R-:W2:Y:S02]  /*a0f0*/  @!P1 SYNCS.PHASECHK.TRANS64 P1, [R5+URZ+0x68], R4 ;  /* 0x00006804050095a7 */ /* 0x000ea4000802007f */
[----:B--2---:R-:W-:Y:S05]  /*a100*/  @!P1 BRA `(.L_x_156) ;  /* 0xfffffffc00ec9947 */ /* 0x004fea000383ffff */
[----:B------:R-:W-:Y:S05]  /*a110*/  BRA `(.L_x_237) ;  /* 0xffffffd800747947 */ /* 0x000fea000383ffff */
.L_x_162:
[----:B-123--:R-:W-:-:S04]  /*a120*/  IMAD.U32 R5, RZ, RZ, UR13 ;  /* 0x0000000dff057e24 */ /* 0x00efc8000f8e00ff */
[----:B------:R1:W2:Y:S03]  /*a130*/  SYNCS.PHASECHK.TRANS64.TRYWAIT P1, [R5+URZ+0x70], R4 ;  /* 0x00007004050075a7 */ /* 0x0002a6000802017f */
[----:B--2---:R-:W-:Y:S05]  /*a140*/  @!P1 NANOSLEEP.SYNCS 0x989680 ;  /* 0x009896800000995d */ /* 0x004fea0003900000 */
[----:B------:R-:W2:Y:S02]  /*a150*/  @!P1 SYNCS.PHASECHK.TRANS64 P1, [R5+URZ+0x70], R4 ;  /* 0x00007004050095a7 */ /* 0x000ea4000802007f */
[----:B--2---:R-:W-:Y:S05]  /*a160*/  @!P1 BRA `(.L_x_162) ;  /* 0xfffffffc00ec9947 */ /* 0x004fea000383ffff */
[----:B------:R-:W-:Y:S05]  /*a170*/  BRA `(.L_x_238) ;  /* 0xffffffd800c47947 */ /* 0x000fea000383ffff */
.L_x_168:
[----:B-1234-:R-:W-:-:S04]  /*a180*/  MOV R5, UR13 ;  /* 0x0000000d00057c02 */ /* 0x01efc80008000f00 */
[----:B------:R1:W2:Y:S03]  /*a190*/  SYNCS.PHASECHK.TRANS64.TRYWAIT P1, [R5+URZ+0x78], R4 ;  /* 0x00007804050075a7 */ /* 0x0002a6000802017f */
[----:B--2---:R-:W-:Y:S05]  /*a1a0*/  @!P1 NANOSLEEP.SYNCS 0x989680 ;  /* 0x009896800000995d */ /* 0x004fea0003900000 */
[----:B------:R-:W2:Y:S02]  /*a1b0*/  @!P1 SYNCS.PHASECHK.TRANS64 P1, [R5+URZ+0x78], R4 ;  /* 0x00007804050095a7 */ /* 0x000ea4000802007f */
[----:B--2---:R-:W-:Y:S05]  /*a1c0*/  @!P1 BRA `(.L_x_168) ;  /* 0xfffffffc00ec9947 */ /* 0x004fea000383ffff */
[----:B------:R-:W-:Y:S05]  /*a1d0*/  BRA `(.L_x_239) ;  /* 0xffffffdc00147947 */ /* 0x000fea000383ffff */
.L_x_174:
[----:B-1234-:R-:W-:-:S04]  /*a1e0*/  IMAD.U32 R5, RZ, RZ, UR13 ;  /* 0x0000000dff057e24 */ /* 0x01efc8000f8e00ff */
[----:B------:R1:W2:Y:S03]  /*a1f0*/  SYNCS.PHASECHK.TRANS64.TRYWAIT P1, [R5+URZ+0x60], R4 ;  /* 0x00006004050075a7 */ /* 0x0002a6000802017f */
[----:B--2---:R-:W-:Y:S05]  /*a200*/  @!P1 NANOSLEEP.SYNCS 0x989680 ;  /* 0x009896800000995d */ /* 0x004fea0003900000 */
[----:B------:R-:W2:Y:S02]  /*a210*/  @!P1 SYNCS.PHASECHK.TRANS64 P1, [R5+URZ+0x60], R4 ;  /* 0x00006004050095a7 */ /* 0x000ea4000802007f */
[----:B--2---:R-:W-:Y:S05]  /*a220*/  @!P1 BRA `(.L_x_174) ;  /* 0xfffffffc00ec9947 */ /* 0x004fea000383ffff */
[----:B------:R-:W-:Y:S05]  /*a230*/  BRA `(.L_x_240) ;  /* 0xffffffdc00687947 */ /* 0x000fea000383ffff */
.L_x_180:
[----:B-1234-:R-:W-:-:S04]  /*a240*/  MOV R5, UR13 ;  /* 0x0000000d00057c02 */ /* 0x01efc80008000f00 */
[----:B------:R1:W2:Y:S03]  /*a250*/  SYNCS.PHASECHK.TRANS64.TRYWAIT P1, [R5+URZ+0x68], R4 ;  /* 0x00006804050075a7 */ /* 0x0002a6000802017f */
[----:B--2---:R-:W-:Y:S05]  /*a260*/  @!P1 NANOSLEEP.SYNCS 0x989680 ;  /* 0x009896800000995d */ /* 0x004fea0003900000 */
[----:B------:R-:W2:Y:S02]  /*a270*/  @!P1 SYNCS.PHASECHK.TRANS64 P1, [R5+URZ+0x68], R4 ;  /* 0x00006804050095a7 */ /* 0x000ea4000802007f */
[----:B--2---:R-:W-:Y:S05]  /*a280*/  @!P1 BRA `(.L_x_180) ;  /* 0xfffffffc00ec9947 */ /* 0x004fea000383ffff */
[----:B------:R-:W-:Y:S05]  /*a290*/  BRA `(.L_x_241) ;  /* 0xffffffdc00ac7947 */ /* 0x000fea000383ffff */
.L_x_186:
[----:B-1234-:R-:W-:-:S04]  /*a2a0*/  IMAD.U32 R5, RZ, RZ, UR13 ;  /* 0x0000000dff057e24 */ /* 0x01efc8000f8e00ff */
[----:B------:R1:W2:Y:S03]  /*a2b0*/  SYNCS.PHASECHK.TRANS64.TRYWAIT P1, [R5+URZ+0x70], R4 ;  /* 0x00007004050075a7 */ /* 0x0002a6000802017f */
[----:B--2---:R-:W-:Y:S05]  /*a2c0*/  @!P1 NANOSLEEP.SYNCS 0x989680 ;  /* 0x009896800000995d */ /* 0x004fea0003900000 */
[----:B------:R-:W2:Y:S02]  /*a2d0*/  @!P1 SYNCS.PHASECHK.TRANS64 P1, [R5+URZ+0x70], R4 ;  /* 0x00007004050095a7 */ /* 0x000ea4000802007f */
[----:B--2---:R-:W-:Y:S05]  /*a2e0*/  @!P1 BRA `(.L_x_186) ;  /* 0xfffffffc00ec9947 */ /* 0x004fea000383ffff */
[----:B------:R-:W-:Y:S05]  /*a2f0*/  BRA `(.L_x_242) ;  /* 0xffffffdc00f07947 */ /* 0x000fea000383ffff */
.L_x_192:
[----:B-1234-:R-:W-:-:S04]  /*a300*/  MOV R5, UR13 ;  /* 0x0000000d00057c02 */ /* 0x01efc80008000f00 */
[----:B------:R1:W2:Y:S03]  /*a310*/  SYNCS.PHASECHK.TRANS64.TRYWAIT P1, [R5+URZ+0x78], R4 ;  /* 0x00007804050075a7 */ /* 0x0002a6000802017f */
[----:B--2---:R-:W-:Y:S05]  /*a320*/  @!P1 NANOSLEEP.SYNCS 0x989680 ;  /* 0x009896800000995d */ /* 0x004fea0003900000 */
[----:B------:R-:W2:Y:S02]  /*a330*/  @!P1 SYNCS.PHASECHK.TRANS64 P1, [R5+URZ+0x78], R4 ;  /* 0x00007804050095a7 */ /* 0x000ea4000802007f */
[----:B--2---:R-:W-:Y:S05]  /*a340*/  @!P1 BRA `(.L_x_192) ;  /* 0xfffffffc00ec9947 */ /* 0x004fea000383ffff */
[----:B------:R-:W-:Y:S05]  /*a350*/  BRA `(.L_x_243) ;  /* 0xffffffe000347947 */ /* 0x000fea000383ffff */
.L_x_202:
[----:B------:R1:W1:Y:S02]  /*a360*/  SYNCS.PHASECHK.TRANS64.TRYWAIT P0, [R0+URZ+0x60], R3 ;  /* 0x00006003000075a7 */ /* 0x000264000800017f */
[----:B-1----:R-:W-:Y:S05]  /*a370*/  @!P0 NANOSLEEP.SYNCS 0x989680 ;  /* 0x009896800000895d */ /* 0x002fea0003900000 */
[----:B------:R-:W1:Y:S02]  /*a380*/  @!P0 SYNCS.PHASECHK.TRANS64 P0, [R0+URZ+0x60], R3 ;  /* 0x00006003000085a7 */ /* 0x000e64000800007f */
[----:B-1----:R-:W-:Y:S05]  /*a390*/  @!P0 BRA `(.L_x_202) ;  /* 0xfffffffc00f08947 */ /* 0x002fea000383ffff */
[----:B------:R-:W-:Y:S05]  /*a3a0*/  BRA `(.L_x_244) ;  /* 0xffffffe800187947 */ /* 0x000fea000383ffff */
.L_x_204:
[----:B------:R1:W1:Y:S02]  /*a3b0*/  SYNCS.PHASECHK.TRANS64.TRYWAIT P0, [R0+URZ+0x68], R3 ;  /* 0x00006803000075a7 */ /* 0x000264000800017f */
[----:B-1----:R-:W-:Y:S05]  /*a3c0*/  @!P0 NANOSLEEP.SYNCS 0x989680 ;  /* 0x009896800000895d */ /* 0x002fea0003900000 */
[----:B------:R-:W1:Y:S02]  /*a3d0*/  @!P0 SYNCS.PHASECHK.TRANS64 P0, [R0+URZ+0x68], R3 ;  /* 0x00006803000085a7 */ /* 0x000e64000800007f */
[----:B-1----:R-:W-:Y:S05]  /*a3e0*/  @!P0 BRA `(.L_x_204) ;  /* 0xfffffffc00f08947 */ /* 0x002fea000383ffff */
[----:B------:R-:W-:Y:S05]  /*a3f0*/  BRA `(.L_x_245) ;  /* 0xffffffe800147947 */ /* 0x000fea000383ffff */
.L_x_206:
[----:B------:R1:W1:Y:S02]  /*a400*/  SYNCS.PHASECHK.TRANS64.TRYWAIT P0, [R0+URZ+0x70], R3 ;  /* 0x00007003000075a7 */ /* 0x000264000800017f */
[----:B-1----:R-:W-:Y:S05]  /*a410*/  @!P0 NANOSLEEP.SYNCS 0x989680 ;  /* 0x009896800000895d */ /* 0x002fea0003900000 */
[----:B------:R-:W1:Y:S02]  /*a420*/  @!P0 SYNCS.PHASECHK.TRANS64 P0, [R0+URZ+0x70], R3 ;  /* 0x00007003000085a7 */ /* 0x000e64000800007f */
[----:B-1----:R-:W-:Y:S05]  /*a430*/  @!P0 BRA `(.L_x_206) ;  /* 0xfffffffc00f08947 */ /* 0x002fea000383ffff */
[----:B------:R-:W-:Y:S05]  /*a440*/  BRA `(.L_x_246) ;  /* 0xffffffe800107947 */ /* 0x000fea000383ffff */
.L_x_210:
[----:B------:R-:W-:Y:S01]  /*a450*/  BSSY B1, `(.L_x_247) ;  /* 0x0000006000017945 */ /* 0x000fe20003800000 */
[----:B------:R-:W-:-:S07]  /*a460*/  IMAD.MOV.U32 R15, RZ, RZ, -0x1 ;  /* 0xffffffffff0f7424 */ /* 0x000fce00078e00ff */
[----:B------:R-:W-:Y:S05]  /*a470*/  WARPSYNC.COLLECTIVE R15, `(.L_x_248) ;  /* 0x000000000f0c7348 */ /* 0x000fea0003c00000 */
[----:B------:R-:W-:Y:S02]  /*a480*/  ELECT P6, UR62, PT ;  /* 0x00000000003e782f */ /* 0x000fe400038c0000 */
[----:B------:R-:W-:Y:S01]  /*a490*/  MOV R14, UR62 ;  /* 0x0000003e000e7c02 */ /* 0x000fe20008000f00 */
[----:B------:R-:W-:Y:S10]  /*a4a0*/  ENDCOLLECTIVE ;  /* 0x000000000000791b */ /* 0x000ff40003800000 */
.L_x_248:
[----:B------:R-:W-:Y:S05]  /*a4b0*/  BSYNC B1 ;  /* 0x0000000000017941 */ /* 0x000fea0003800000 */
.L_x_247:
[----:B------:R-:W-:Y:S05]  /*a4c0*/  BRA `(.L_x_249) ;  /* 0xffffffe800887947 */ /* 0x000fea000383ffff */
.L_x_213:
[----:B--2---:R2:W3:Y:S02]  /*a4d0*/  SYNCS.PHASECHK.TRANS64.TRYWAIT P1, [R20+URZ+0x20], R7 ;  /* 0x00002007140075a7 */ /* 0x0044e4000802017f */
[----:B---3--:R-:W-:Y:S05]  /*a4e0*/  @!P1 NANOSLEEP.SYNCS 0x989680 ;  /* 0x009896800000995d */ /* 0x008fea0003900000 */
[----:B------:R-:W3:Y:S02]  /*a4f0*/  @!P1 SYNCS.PHASECHK.TRANS64 P1, [R20+URZ+0x20], R7 ;  /* 0x00002007140095a7 */ /* 0x000ee4000802007f */
[----:B---3--:R-:W-:Y:S05]  /*a500*/  @!P1 BRA `(.L_x_213) ;  /* 0xfffffffc00f09947 */ /* 0x008fea000383ffff */
[----:B------:R-:W-:Y:S05]  /*a510*/  BRA `(.L_x_250) ;  /* 0xffffffe800bc7947 */ /* 0x000fea000383ffff */
.L_x_222:
[----:B------:R-:W-:Y:S01]  /*a520*/  BSSY B0, `(.L_x_251) ;  /* 0x0000006000007945 */ /* 0x000fe20003800000 */
[----:B------:R-:W-:-:S07]  /*a530*/  MOV R15, 0xffffffff ;  /* 0xffffffff000f7802 */ /* 0x000fce0000000f00 */
[----:B------:R-:W-:Y:S05]  /*a540*/  WARPSYNC.COLLECTIVE R15, `(.L_x_252) ;  /* 0x000000000f0c7348 */ /* 0x000fea0003c00000 */
[----:B------:R-:W-:Y:S02]  /*a550*/  ELECT P6, UR62, PT ;  /* 0x00000000003e782f */ /* 0x000fe400038c0000 */
[----:B------:R-:W-:Y:S01]  /*a560*/  MOV R14, UR62 ;  /* 0x0000003e000e7c02 */ /* 0x000fe20008000f00 */
[----:B------:R-:W-:Y:S10]  /*a570*/  ENDCOLLECTIVE ;  /* 0x000000000000791b */ /* 0x000ff40003800000 */
.L_x_252:
[----:B------:R-:W-:Y:S05]  /*a580*/  BSYNC B0 ;  /* 0x0000000000007941 */ /* 0x000fea0003800000 */
.L_x_251:
[----:B------:R-:W-:Y:S05]  /*a590*/  BRA `(.L_x_253) ;  /* 0xfffffff400187947 */ /* 0x000fea000383ffff */
.L_x_224:
[----:B-1----:R1:W2:Y:S02]  /*a5a0*/  SYNCS.PHASECHK.TRANS64.TRYWAIT P0, [R7+URZ], R4 ;  /* 0x00000004070075a7 */ /* 0x0022a4000800017f */
[----:B--2---:R-:W-:Y:S05]  /*a5b0*/  @!P0 NANOSLEEP.SYNCS 0x989680 ;  /* 0x009896800000895d */ /* 0x004fea0003900000 */
[----:B------:R-:W2:Y:S02]  /*a5c0*/  @!P0 SYNCS.PHASECHK.TRANS64 P0, [R7+URZ], R4 ;  /* 0x00000004070085a7 */ /* 0x000ea4000800007f */
[----:B--2---:R-:W-:Y:S05]  /*a5d0*/  @!P0 BRA `(.L_x_224) ;  /* 0xfffffffc00f08947 */ /* 0x004fea000383ffff */
[----:B------:R-:W-:Y:S05]  /*a5e0*/  BRA `(.L_x_254) ;  /* 0xfffffff400547947 */ /* 0x000fea000383ffff */
.L_x_225:
[----:B-1----:R1:W2:Y:S02]  /*a5f0*/  SYNCS.PHASECHK.TRANS64.TRYWAIT P0, [R6+URZ], R3 ;  /* 0x00000003060075a7 */ /* 0x0022a4000800017f */
[----:B--2---:R-:W-:Y:S05]  /*a600*/  @!P0 NANOSLEEP.SYNCS 0x989680 ;  /* 0x009896800000895d */ /* 0x004fea0003900000 */
[----:B------:R-:W2:Y:S02]  /*a610*/  @!P0 SYNCS.PHASECHK.TRANS64 P0, [R6+URZ], R3 ;  /* 0x00000003060085a7 */ /* 0x000ea4000800007f */
[----:B--2---:R-:W-:Y:S05]  /*a620*/  @!P0 BRA `(.L_x_225) ;  /* 0xfffffffc00f08947 */ /* 0x004fea000383ffff */
[----:B------:R-:W-:Y:S05]  /*a630*/  BRA `(.L_x_255) ;  /* 0xfffffff400647947 */ /* 0x000fea000383ffff */
.L_x_226:
[----:B--2---:R2:W3:Y:S02]  /*a640*/  SYNCS.PHASECHK.TRANS64.TRYWAIT P0, [R7+URZ], R4 ;  /* 0x00000004070075a7 */ /* 0x0044e4000800017f */
[----:B---3--:R-:W-:Y:S05]  /*a650*/  @!P0 NANOSLEEP.SYNCS 0x989680 ;  /* 0x009896800000895d */ /* 0x008fea0003900000 */
[----:B------:R-:W3:Y:S02]  /*a660*/  @!P0 SYNCS.PHASECHK.TRANS64 P0, [R7+URZ], R4 ;  /* 0x00000004070085a7 */ /* 0x000ee4000800007f */
[----:B---3--:R-:W-:Y:S05]  /*a670*/  @!P0 BRA `(.L_x_226) ;  /* 0xfffffffc00f08947 */ /* 0x008fea000383ffff */
[----:B------:R-:W-:Y:S05]  /*a680*/  BRA `(.L_x_256) ;  /* 0xfffffff4006c7947 */ /* 0x000fea000383ffff */
.L_x_257:
[----:B------:R-:W-:-:S00]  /*a690*/  BRA `(.L_x_257) ;  /* 0xfffffffc00fc7947 */ /* 0x000fc0000383ffff */
[----:B------:R-:W-:-:S00]  /*a6a0*/  NOP ;  /* 0x0000000000007918 */ /* 0x000fc00000000000 */
        /* <DEDUP_REMOVED lines=13> */
.L_x_258:


//--------------------- .nv.global.init           --------------------------
	.section	.nv.global.init,"aw",@progbits
.nv.global.init:
	.type		$str$22,@object
	.size		$str$22,($str$26 - $str$22)
$str$22:
        /*0000*/ 	.byte	0x6b, 0x5f, 0x74, 0x69, 0x6c, 0x65, 0x5f, 0x63, 0x6f, 0x75, 0x6e, 0x74, 0x20, 0x3e, 0x3d, 0x20
        /*0010*/ 	.byte	0x31, 0x00
	.type		$str$26,@object
	.size		$str$26,($str$27 - $str$26)
$str$26:
        /*0012*/ 	.byte	0x28, 0x61, 0x64, 0x64, 0x72, 0x65, 0x73, 0x73, 0x20, 0x26, 0x20, 0x6d, 0x61, 0x73, 0x6b, 0x29
        /*0022*/ 	.byte	0x20, 0x3d, 0x3d, 0x20, 0x30, 0x00
	.type		$str$27,@object
	.size		$str$27,($str$23 - $str$27)
$str$27:
        /*0028*/ 	.byte	0x2f, 0x74, 0x6d, 0x70, 0x2f, 0x63, 0x75, 0x74, 0x6c, 0x61, 0x73, 0x73, 0x5f, 0x73, 0x77, 0x65
        /*0038*/ 	.byte	0x65, 0x70, 0x5f, 0x73, 0x72, 0x63, 0x2f, 0x69, 0x6e, 0x63, 0x6c, 0x75, 0x64, 0x65, 0x2f, 0x63
        /*0048*/ 	.byte	0x75, 0x74, 0x65, 0x2f, 0x70, 0x6f, 0x69, 0x6e, 0x74, 0x65, 0x72, 0x5f, 0x66, 0x6c, 0x61, 0x67
        /*0058*/ 	.byte	0x67, 0x65, 0x64, 0x2e, 0x68, 0x70, 0x70, 0x00
	.type		$str$23,@object
	.size		$str$23,(__unnamed_2 - $str$23)
$str$23:
        /*0060*/ 	.byte	0x2f, 0x74, 0x6d, 0x70, 0x2f, 0x63, 0x75, 0x74, 0x6c, 0x61, 0x73, 0x73, 0x5f, 0x73, 0x77, 0x65
        /*0070*/ 	.byte	0x65, 0x70, 0x5f, 0x73, 0x72, 0x63, 0x2f, 0x69, 0x6e, 0x63, 0x6c, 0x75, 0x64, 0x65, 0x2f, 0x63
        /*0080*/ 	.byte	0x75, 0x74, 0x6c, 0x61, 0x73, 0x73, 0x2f, 0x67, 0x65, 0x6d, 0x6d, 0x2f, 0x63, 0x6f, 0x6c, 0x6c
        /*0090*/ 	.byte	0x65, 0x63, 0x74, 0x69, 0x76, 0x65, 0x2f, 0x73, 0x6d, 0x39, 0x30, 0x5f, 0x6d, 0x6d, 0x61, 0x5f
        /*00a0*/ 	.byte	0x74, 0x6d, 0x61, 0x5f, 0x67, 0x6d, 0x6d, 0x61, 0x5f, 0x73, 0x73, 0x5f, 0x77, 0x61, 0x72, 0x70
        /*00b0*/ 	.byte	0x73, 0x70, 0x65, 0x63, 0x69, 0x61, 0x6c, 0x69, 0x7a, 0x65, 0x64, 0x2e, 0x68, 0x70, 0x70, 0x00
	.type		__unnamed_2,@object
	.size		__unnamed_2,(__unnamed_1 - __unnamed_2)
__unnamed_2:
        /*00c0*/ 	.byte	0x61, 0x75, 0x74, 0x6f, 0x20, 0x63, 0x75, 0x74, 0x65, 0x3a, 0x3a, 0x61, 0x73, 0x5f, 0x70, 0x6f
        /* <DEDUP_REMOVED lines=27> */
        /*0280*/ 	.byte	0x36, 0x3e, 0x3e, 0x3e, 0x3e, 0x3e, 0x5d, 0x00
	.type		__unnamed_1,@object
	.size		__unnamed_1,(.L_0 - __unnamed_1)
__unnamed_1:
        /* <DEDUP_REMOVED lines=180> */
        /*0dc8*/ 	.byte	0x3a, 0x3a, 0x69, 0x64, 0x65, 0x6e, 0x74, 0x69, 0x74, 0x79, 0x5d, 0x00
.L_0:


//--------------------- .nv.shared._ZN7cutlass13device_kernelINS_4gemm6kernel13GemmUniversalIN4cute5tupleIJiiiiEEENS1_10collective13CollectiveMmaINS1_34MainloopSm90TmaGmmaWarpSpecializedILi4ENS5_IJNS4_1CILi1EEESB_SB_EEENS1_35KernelTmaWarpSpecializedCooperativeEEENS5_IJNSA_ILi128EEENSA_ILi256EEENSA_ILi64EEEEEENS_6half_tENS5_IJlSB_lEEESJ_SK_NS4_8TiledMMAINS4_8MMA_AtomIJNS4_4SM904GMMA26MMA_64x256x16_F32F16F16_SSILNSO_5MajorE0ELSQ_0ELNSO_7ScaleInE1ELSR_1EEEEEENS4_6LayoutINS5_IJNSA_ILi2EEESB_SB_EEENS5_IJSB_NSA_ILi0EEESX_EEEEENS5_IJNS4_10UnderscoreES10_S10_EEEEENS4_13SM90_TMA_LOADENS4_14ComposedLayoutINS4_7SwizzleILi3ELi4ELi3EEENS4_18smem_ptr_flag_bitsILi16EEENSU_INS5_IJNSA_ILi8EEESH_EEENS5_IJSH_SB_EEEEEEEvNS4_8identityES13_S1D_vS1E_EENS_8epilogue10collective18CollectiveEpilogueINS1G_22Sm90TmaWarpSpecializedILi4ELi2ELi16ELb1ELb0EEEJSI_NS5_IJSF_NSA_ILi32EEEEEESJ_SK_SJ_SK_NS1G_6fusion15FusionCallbacksIS1K_NS1N_17LinCombPerRowBiasISJ_fSJ_SJ_fLi8ELNS_15FloatRoundStyleE2EEESI_S1M_JEEES13_NS14_INS15_ILi2ELi4ELi3EEES18_NSU_INS5_IJS19_S1L_EEENS5_IJS1L_SB_EEEEEEENS4_17SM75_U32x4_LDSM_NENS4_14SM90_TMA_STOREES1X_NS4_17SM90_U32x4_STSM_NENS4_9Copy_AtomIJS20_SJ_EEEvEEEvvEEEEvNT_6ParamsE --------------------------
	.section	.nv.shared._ZN7cutlass13device_kernelINS_4gemm6kernel13GemmUniversalIN4cute5tupleIJiiiiEEENS1_10collective13CollectiveMmaINS1_34MainloopSm90TmaGmmaWarpSpecializedILi4ENS5_IJNS4_1CILi1EEESB_SB_EEENS1_35KernelTmaWarpSpecializedCooperativeEEENS5_IJNSA_ILi128EEENSA_ILi256EEENSA_ILi64EEEEEENS_6half_tENS5_IJlSB_lEEESJ_SK_NS4_8TiledMMAINS4_8MMA_AtomIJNS4_4SM904GMMA26MMA_64x256x16_F32F16F16_SSILNSO_5MajorE0ELSQ_0ELNSO_7ScaleInE1ELSR_1EEEEEENS4_6LayoutINS5_IJNSA_ILi2EEESB_SB_EEENS5_IJSB_NSA_ILi0EEESX_EEEEENS5_IJNS4_10UnderscoreES10_S10_EEEEENS4_13SM90_TMA_LOADENS4_14ComposedLayoutINS4_7SwizzleILi3ELi4ELi3EEENS4_18smem_ptr_flag_bitsILi16EEENSU_INS5_IJNSA_ILi8EEESH_EEENS5_IJSH_SB_EEEEEEEvNS4_8identityES13_S1D_vS1E_EENS_8epilogue10collective18CollectiveEpilogueINS1G_22Sm90TmaWarpSpecializedILi4ELi2ELi16ELb1ELb0EEEJSI_NS5_IJSF_NSA_ILi32EEEEEESJ_SK_SJ_SK_NS1G_6fusion15FusionCallbacksIS1K_NS1N_17LinCombPerRowBiasISJ_fSJ_SJ_fLi8ELNS_15FloatRoundStyleE2EEESI_S1M_JEEES13_NS14_INS15_ILi2ELi4ELi3EEES18_NSU_INS5_IJS19_S1L_EEENS5_IJS1L_SB_EEEEEEENS4_17SM75_U32x4_LDSM_NENS4_14SM90_TMA_STOREES1X_NS4_17SM90_U32x4_STSM_NENS4_9Copy_AtomIJS20_SJ_EEEvEEEvvEEEEvNT_6ParamsE,"aw",@nobits
	.sectionflags	@""
	.align	16
	.zero		1024


//--------------------- .nv.shared.reserved.0     --------------------------
	.section	.nv.shared.reserved.0,"aw",@nobits
	.weak		__nv_reservedSMEM_offset_0_alias
	.size		__nv_reservedSMEM_offset_0_alias, 0, 0
	.other		__nv_reservedSMEM_offset_0_alias,@"STO_CUDA_RESERVED_SHARED STV_DEFAULT"
__nv_reservedSMEM_offset_0_alias:
	.zero		0


//--------------------- .nv.global                --------------------------
	.section	.nv.global,"aw",@nobits
.nv.global:
	.type		_ZN39_INTERNAL_6313a48a_4_k_cu_afe500ae_27914cute1_E,@object
	.size		_ZN39_INTERNAL_6313a48a_4_k_cu_afe500ae_27914cute1_E,(_ZN39_INTERNAL_6313a48a_4_k_cu_afe500ae_27914cuda3std3__45__cpo6cbeginE - _ZN39_INTERNAL_6313a48a_4_k_cu_afe500ae_27914cute1_E)
_ZN39_INTERNAL_6313a48a_4_k_cu_afe500ae_27914cute1_E:
	.zero		1
	.type		_ZN39_INTERNAL_6313a48a_4_k_cu_afe500ae_27914cuda3std3__45__cpo6cbeginE,@object
	.size		_ZN39_INTERNAL_6313a48a_4_k_cu_afe500ae_27914cuda3std3__45__cpo6cbeginE,(_ZN39_INTERNAL_6313a48a_4_k_cu_afe500ae_27914cuda3std3__48in_placeE - _ZN39_INTERNAL_6313a48a_4_k_cu_afe500ae_27914cuda3std3__45__cpo6cbeginE)
_ZN39_INTERNAL_6313a48a_4_k_cu_afe500ae_27914cuda3std3__45__cpo6cbeginE:
	.zero		1
	.type		_ZN39_INTERNAL_6313a48a_4_k_cu_afe500ae_27914cuda3std3__48in_placeE,@object
	.size		_ZN39_INTERNAL_6313a48a_4_k_cu_afe500ae_27914cuda3std3__48in_placeE,(_ZN39_INTERNAL_6313a48a_4_k_cu_afe500ae_27914cuda3std6ranges3__45__cpo9iter_moveE - _ZN39_INTERNAL_6313a48a_4_k_cu_afe500ae_27914cuda3std3__48in_placeE)
_ZN39_INTERNAL_6313a48a_4_k_cu_afe500ae_27914cuda3std3__48in_placeE:
	.zero		1
	.type		_ZN39_INTERNAL_6313a48a_4_k_cu_afe500ae_27914cuda3std6ranges3__45__cpo9iter_moveE,@object
	.size		_ZN39_INTERNAL_6313a48a_4_k_cu_afe500ae_27914cuda3std6ranges3__45__cpo9iter_moveE,(_ZN39_INTERNAL_6313a48a_4_k_cu_afe500ae_27914cuda3std3__45__cpo5beginE - _ZN39_INTERNAL_6313a48a_4_k_cu_afe500ae_27914cuda3std6ranges3__45__cpo9iter_moveE)
_ZN39_INTERNAL_6313a48a_4_k_cu_afe500ae_27914cuda3std6ranges3__45__cpo9iter_moveE:
	.zero		1
	.type		_ZN39_INTERNAL_6313a48a_4_k_cu_afe500ae_27914cuda3std3__45__cpo5beginE,@object
	.size		_ZN39_INTERNAL_6313a48a_4_k_cu_afe500ae_27914cuda3std3__45__cpo5beginE,(_ZN39_INTERNAL_6313a48a_4_k_cu_afe500ae_27914cuda3std3__441_GLOBAL__N__6313a48a_4_k_cu_afe500ae_27916ignoreE - _ZN39_INTERNAL_6313a48a_4_k_cu_afe500ae_27914cuda3std3__45__cpo5beginE)
_ZN39_INTERNAL_6313a48a_4_k_cu_afe500ae_27914cuda3std3__45__cpo5beginE:
	.zero		1
	.type		_ZN39_INTERNAL_6313a48a_4_k_cu_afe500ae_27914cuda3std3__441_GLOBAL__N__6313a48a_4_k_cu_afe500ae_27916ignoreE,@object
	.size		_ZN39_INTERNAL_6313a48a_4_k_cu_afe500ae_27914cuda3std3__441_GLOBAL__N__6313a48a_4_k_cu_afe500ae_27916ignoreE,(_ZN39_INTERNAL_6313a48a_4_k_cu_afe500ae_27914cute7productE - _ZN39_INTERNAL_6313a48a_4_k_cu_afe500ae_27914cuda3std3__441_GLOBAL__N__6313a48a_4_k_cu_afe500ae_27916ignoreE)
_ZN39_INTERNAL_6313a48a_4_k_cu_afe500ae_27914cuda3std3__441_GLOBAL__N__6313a48a_4_k_cu_afe500ae_27916ignoreE:
	.zero		1
	.type		_ZN39_INTERNAL_6313a48a_4_k_cu_afe500ae_27914cute7productE,@object
	.size		_ZN39_INTERNAL_6313a48a_4_k_cu_afe500ae_27914cute7productE,(_ZN39_INTERNAL_6313a48a_4_k_cu_afe500ae_27914cuda3std3__45__cpo3endE - _ZN39_INTERNAL_6313a48a_4_k_cu_afe500ae_27914cute7productE)
_ZN39_INTERNAL_6313a48a_4_k_cu_afe500ae_27914cute7productE:
	.zero		1
	.type		_ZN39_INTERNAL_6313a48a_4_k_cu_afe500ae_27914cuda3std3__45__cpo3endE,@object
	.size		_ZN39_INTERNAL_6313a48a_4_k_cu_afe500ae_27914cuda3std3__45__cpo3endE,(_ZN39_INTERNAL_6313a48a_4_k_cu_afe500ae_27914cuda3std3__419piecewise_constructE - _ZN39_INTERNAL_6313a48a_4_k_cu_afe500ae_27914cuda3std3__45__cpo3endE)
_ZN39_INTERNAL_6313a48a_4_k_cu_afe500ae_27914cuda3std3__45__cpo3endE:
	.zero		1
	.type		_ZN39_INTERNAL_6313a48a_4_k_cu_afe500ae_27914cuda3std3__419piecewise_constructE,@object
	.size		_ZN39_INTERNAL_6313a48a_4_k_cu_afe500ae_27914cuda3std3__419piecewise_constructE,(_ZN39_INTERNAL_6313a48a_4_k_cu_afe500ae_27914cuda3std3__45__cpo4cendE - _ZN39_INTERNAL_6313a48a_4_k_cu_afe500ae_27914cuda3std3__419piecewise_constructE)
_ZN39_INTERNAL_6313a48a_4_k_cu_afe500ae_27914cuda3std3__419piecewise_constructE:
	.zero		1
	.type		_ZN39_INTERNAL_6313a48a_4_k_cu_afe500ae_27914cuda3std3__45__cpo4cendE,@object
	.size		_ZN39_INTERNAL_6313a48a_4_k_cu_afe500ae_27914cuda3std3__45__cpo4cendE,(_ZN39_INTERNAL_6313a48a_4_k_cu_afe500ae_27914cuda3std6ranges3__45__cpo4swapE - _ZN39_INTERNAL_6313a48a_4_k_cu_afe500ae_27914cuda3std3__45__cpo4cendE)
_ZN39_INTERNAL_6313a48a_4_k_cu_afe500ae_27914cuda3std3__45__cpo4cendE:
	.zero		1
	.type		_ZN39_INTERNAL_6313a48a_4_k_cu_afe500ae_27914cuda3std6ranges3__45__cpo4swapE,@object
	.size		_ZN39_INTERNAL_6313a48a_4_k_cu_afe500ae_27914cuda3std6ranges3__45__cpo4swapE,(.L_9 - _ZN39_INTERNAL_6313a48a_4_k_cu_afe500ae_27914cuda3std6ranges3__45__cpo4swapE)
_ZN39_INTERNAL_6313a48a_4_k_cu_afe500ae_27914cuda3std6ranges3__45__cpo4swapE:
	.zero		1
.L_9:


//--------------------- .nv.constant0._ZN7cutlass13device_kernelINS_4gemm6kernel13GemmUniversalIN4cute5tupleIJiiiiEEENS1_10collective13CollectiveMmaINS1_34MainloopSm90TmaGmmaWarpSpecializedILi4ENS5_IJNS4_1CILi1EEESB_SB_EEENS1_35KernelTmaWarpSpecializedCooperativeEEENS5_IJNSA_ILi128EEENSA_ILi256EEENSA_ILi64EEEEEENS_6half_tENS5_IJlSB_lEEESJ_SK_NS4_8TiledMMAINS4_8MMA_AtomIJNS4_4SM904GMMA26MMA_64x256x16_F32F16F16_SSILNSO_5MajorE0ELSQ_0ELNSO_7ScaleInE1ELSR_1EEEEEENS4_6LayoutINS5_IJNSA_ILi2EEESB_SB_EEENS5_IJSB_NSA_ILi0EEESX_EEEEENS5_IJNS4_10UnderscoreES10_S10_EEEEENS4_13SM90_TMA_LOADENS4_14ComposedLayoutINS4_7SwizzleILi3ELi4ELi3EEENS4_18smem_ptr_flag_bitsILi16EEENSU_INS5_IJNSA_ILi8EEESH_EEENS5_IJSH_SB_EEEEEEEvNS4_8identityES13_S1D_vS1E_EENS_8epilogue10collective18CollectiveEpilogueINS1G_22Sm90TmaWarpSpecializedILi4ELi2ELi16ELb1ELb0EEEJSI_NS5_IJSF_NSA_ILi32EEEEEESJ_SK_SJ_SK_NS1G_6fusion15FusionCallbacksIS1K_NS1N_17LinCombPerRowBiasISJ_fSJ_SJ_fLi8ELNS_15FloatRoundStyleE2EEESI_S1M_JEEES13_NS14_INS15_ILi2ELi4ELi3EEES18_NSU_INS5_IJS19_S1L_EEENS5_IJS1L_SB_EEEEEEENS4_17SM75_U32x4_LDSM_NENS4_14SM90_TMA_STOREES1X_NS4_17SM90_U32x4_STSM_NENS4_9Copy_AtomIJS20_SJ_EEEvEEEvvEEEEvNT_6ParamsE --------------------------
	.section	.nv.constant0._ZN7cutlass13device_kernelINS_4gemm6kernel13GemmUniversalIN4cute5tupleIJiiiiEEENS1_10collective13CollectiveMmaINS1_34MainloopSm90TmaGmmaWarpSpecializedILi4ENS5_IJNS4_1CILi1EEESB_SB_EEENS1_35KernelTmaWarpSpecializedCooperativeEEENS5_IJNSA_ILi128EEENSA_ILi256EEENSA_ILi64EEEEEENS_6half_tENS5_IJlSB_lEEESJ_SK_NS4_8TiledMMAINS4_8MMA_AtomIJNS4_4SM904GMMA26MMA_64x256x16_F32F16F16_SSILNSO_5MajorE0ELSQ_0ELNSO_7ScaleInE1ELSR_1EEEEEENS4_6LayoutINS5_IJNSA_ILi2EEESB_SB_EEENS5_IJSB_NSA_ILi0EEESX_EEEEENS5_IJNS4_10UnderscoreES10_S10_EEEEENS4_13SM90_TMA_LOADENS4_14ComposedLayoutINS4_7SwizzleILi3ELi4ELi3EEENS4_18smem_ptr_flag_bitsILi16EEENSU_INS5_IJNSA_ILi8EEESH_EEENS5_IJSH_SB_EEEEEEEvNS4_8identityES13_S1D_vS1E_EENS_8epilogue10collective18CollectiveEpilogueINS1G_22Sm90TmaWarpSpecializedILi4ELi2ELi16ELb1ELb0EEEJSI_NS5_IJSF_NSA_ILi32EEEEEESJ_SK_SJ_SK_NS1G_6fusion15FusionCallbacksIS1K_NS1N_17LinCombPerRowBiasISJ_fSJ_SJ_fLi8ELNS_15FloatRoundStyleE2EEESI_S1M_JEEES13_NS14_INS15_ILi2ELi4ELi3EEES18_NSU_INS5_IJS19_S1L_EEENS5_IJS1L_SB_EEEEEEENS4_17SM75_U32x4_LDSM_NENS4_14SM90_TMA_STOREES1X_NS4_17SM90_U32x4_STSM_NENS4_9Copy_AtomIJS20_SJ_EEEvEEEvvEEEEvNT_6ParamsE,"a",@progbits
	.sectionflags	@""
	.align	4
.nv.constant0._ZN7cutlass13device_kernelINS_4gemm6kernel13GemmUniversalIN4cute5tupleIJiiiiEEENS1_10collective13CollectiveMmaINS1_34MainloopSm90TmaGmmaWarpSpecializedILi4ENS5_IJNS4_1CILi1EEESB_SB_EEENS1_35KernelTmaWarpSpecializedCooperativeEEENS5_IJNSA_ILi128EEENSA_ILi256EEENSA_ILi64EEEEEENS_6half_tENS5_IJlSB_lEEESJ_SK_NS4_8TiledMMAINS4_8MMA_AtomIJNS4_4SM904GMMA26MMA_64x256x16_F32F16F16_SSILNSO_5MajorE0ELSQ_0ELNSO_7ScaleInE1ELSR_1EEEEEENS4_6LayoutINS5_IJNSA_ILi2EEESB_SB_EEENS5_IJSB_NSA_ILi0EEESX_EEEEENS5_IJNS4_10UnderscoreES10_S10_EEEEENS4_13SM90_TMA_LOADENS4_14ComposedLayoutINS4_7SwizzleILi3ELi4ELi3EEENS4_18smem_ptr_flag_bitsILi16EEENSU_INS5_IJNSA_ILi8EEESH_EEENS5_IJSH_SB_EEEEEEEvNS4_8identityES13_S1D_vS1E_EENS_8epilogue10collective18CollectiveEpilogueINS1G_22Sm90TmaWarpSpecializedILi4ELi2ELi16ELb1ELb0EEEJSI_NS5_IJSF_NSA_ILi32EEEEEESJ_SK_SJ_SK_NS1G_6fusion15FusionCallbacksIS1K_NS1N_17LinCombPerRowBiasISJ_fSJ_SJ_fLi8ELNS_15FloatRoundStyleE2EEESI_S1M_JEEES13_NS14_INS15_ILi2ELi4ELi3EEES18_NSU_INS5_IJS19_S1L_EEENS5_IJS1L_SB_EEEEEEENS4_17SM75_U32x4_LDSM_NENS4_14SM90_TMA_STOREES1X_NS4_17SM90_U32x4_STSM_NENS4_9Copy_AtomIJS20_SJ_EEEvEEEvvEEEEvNT_6ParamsE:
	.zero		2432


//--------------------- SYMBOLS --------------------------

	.type		.nv.reservedSmem.offset0,@object
	.size		.nv.reservedSmem.offset0,0x4
	.type		__assertfail,@function
